//
// Generated by NVIDIA NVVM Compiler
//
// Compiler Build ID: CL-36424714
// Cuda compilation tools, release 13.0, V13.0.88
// Based on NVVM 20.0.0
//

.version 9.0
.target sm_100
.address_size 64

	// .globl	_Z17CUDAConvolution1DPfS_S_ii
.const .align 4 .b8 c_M[39996];
// _ZZ24CUDAconvolution_1D_tiledPfS_iiE4N_ds has been demoted

.visible .entry _Z17CUDAConvolution1DPfS_S_ii(
	.param .u64 .ptr .align 1 _Z17CUDAConvolution1DPfS_S_ii_param_0,
	.param .u64 .ptr .align 1 _Z17CUDAConvolution1DPfS_S_ii_param_1,
	.param .u64 .ptr .align 1 _Z17CUDAConvolution1DPfS_S_ii_param_2,
	.param .u32 _Z17CUDAConvolution1DPfS_S_ii_param_3,
	.param .u32 _Z17CUDAConvolution1DPfS_S_ii_param_4
)
{
	.reg .pred 	%p<55>;
	.reg .b32 	%r<43>;
	.reg .b32 	%f<96>;
	.reg .b64 	%rd<47>;

	ld.param.u64 	%rd7, [_Z17CUDAConvolution1DPfS_S_ii_param_0];
	ld.param.u64 	%rd8, [_Z17CUDAConvolution1DPfS_S_ii_param_1];
	ld.param.u64 	%rd6, [_Z17CUDAConvolution1DPfS_S_ii_param_2];
	ld.param.u32 	%r28, [_Z17CUDAConvolution1DPfS_S_ii_param_3];
	ld.param.u32 	%r29, [_Z17CUDAConvolution1DPfS_S_ii_param_4];
	cvta.to.global.u64 	%rd1, %rd8;
	cvta.to.global.u64 	%rd2, %rd7;
	mov.u32 	%r30, %ctaid.x;
	mov.u32 	%r31, %ntid.x;
	mov.u32 	%r32, %tid.x;
	mad.lo.s32 	%r1, %r30, %r31, %r32;
	shr.u32 	%r33, %r28, 31;
	add.s32 	%r34, %r28, %r33;
	shr.s32 	%r35, %r34, 1;
	sub.s32 	%r2, %r1, %r35;
	setp.lt.s32 	%p1, %r28, 1;
	mov.f32 	%f75, 0f00000000;
	@%p1 bra 	$L__BB0_41;
	and.b32  	%r3, %r28, 7;
	setp.lt.u32 	%p2, %r28, 8;
	mov.f32 	%f75, 0f00000000;
	mov.b32 	%r41, 0;
	@%p2 bra 	$L__BB0_20;
	and.b32  	%r41, %r28, 2147483640;
	mov.f32 	%f75, 0f00000000;
	mov.b32 	%r39, 0;
$L__BB0_3:
	.pragma "nounroll";
	add.s32 	%r6, %r2, %r39;
	setp.lt.s32 	%p3, %r6, 0;
	setp.ge.s32 	%p4, %r6, %r29;
	mul.wide.u32 	%rd9, %r39, 4;
	add.s64 	%rd3, %rd1, %rd9;
	or.pred  	%p5, %p3, %p4;
	@%p5 bra 	$L__BB0_5;
	mul.wide.u32 	%rd10, %r6, 4;
	add.s64 	%rd11, %rd2, %rd10;
	ld.global.f32 	%f42, [%rd11];
	ld.global.f32 	%f43, [%rd3];
	fma.rn.f32 	%f75, %f42, %f43, %f75;
$L__BB0_5:
	add.s32 	%r7, %r6, 1;
	setp.lt.s32 	%p6, %r7, 0;
	setp.ge.s32 	%p7, %r7, %r29;
	or.pred  	%p8, %p6, %p7;
	@%p8 bra 	$L__BB0_7;
	mul.wide.u32 	%rd12, %r7, 4;
	add.s64 	%rd13, %rd2, %rd12;
	ld.global.f32 	%f44, [%rd13];
	ld.global.f32 	%f45, [%rd3+4];
	fma.rn.f32 	%f75, %f44, %f45, %f75;
$L__BB0_7:
	add.s32 	%r8, %r6, 2;
	setp.lt.s32 	%p9, %r8, 0;
	setp.ge.s32 	%p10, %r8, %r29;
	or.pred  	%p11, %p9, %p10;
	@%p11 bra 	$L__BB0_9;
	mul.wide.u32 	%rd14, %r8, 4;
	add.s64 	%rd15, %rd2, %rd14;
	ld.global.f32 	%f46, [%rd15];
	ld.global.f32 	%f47, [%rd3+8];
	fma.rn.f32 	%f75, %f46, %f47, %f75;
$L__BB0_9:
	add.s32 	%r9, %r6, 3;
	setp.lt.s32 	%p12, %r9, 0;
	setp.ge.s32 	%p13, %r9, %r29;
	or.pred  	%p14, %p12, %p13;
	@%p14 bra 	$L__BB0_11;
	mul.wide.u32 	%rd16, %r9, 4;
	add.s64 	%rd17, %rd2, %rd16;
	ld.global.f32 	%f48, [%rd17];
	ld.global.f32 	%f49, [%rd3+12];
	fma.rn.f32 	%f75, %f48, %f49, %f75;
$L__BB0_11:
	add.s32 	%r10, %r6, 4;
	setp.lt.s32 	%p15, %r10, 0;
	setp.ge.s32 	%p16, %r10, %r29;
	or.pred  	%p17, %p15, %p16;
	@%p17 bra 	$L__BB0_13;
	mul.wide.u32 	%rd18, %r10, 4;
	add.s64 	%rd19, %rd2, %rd18;
	ld.global.f32 	%f50, [%rd19];
	ld.global.f32 	%f51, [%rd3+16];
	fma.rn.f32 	%f75, %f50, %f51, %f75;
$L__BB0_13:
	add.s32 	%r11, %r6, 5;
	setp.lt.s32 	%p18, %r11, 0;
	setp.ge.s32 	%p19, %r11, %r29;
	or.pred  	%p20, %p18, %p19;
	@%p20 bra 	$L__BB0_15;
	mul.wide.u32 	%rd20, %r11, 4;
	add.s64 	%rd21, %rd2, %rd20;
	ld.global.f32 	%f52, [%rd21];
	ld.global.f32 	%f53, [%rd3+20];
	fma.rn.f32 	%f75, %f52, %f53, %f75;
$L__BB0_15:
	add.s32 	%r12, %r6, 6;
	setp.lt.s32 	%p21, %r12, 0;
	setp.ge.s32 	%p22, %r12, %r29;
	or.pred  	%p23, %p21, %p22;
	@%p23 bra 	$L__BB0_17;
	mul.wide.u32 	%rd22, %r12, 4;
	add.s64 	%rd23, %rd2, %rd22;
	ld.global.f32 	%f54, [%rd23];
	ld.global.f32 	%f55, [%rd3+24];
	fma.rn.f32 	%f75, %f54, %f55, %f75;
$L__BB0_17:
	add.s32 	%r13, %r6, 7;
	setp.lt.s32 	%p24, %r13, 0;
	setp.ge.s32 	%p25, %r13, %r29;
	or.pred  	%p26, %p24, %p25;
	@%p26 bra 	$L__BB0_19;
	mul.wide.u32 	%rd24, %r13, 4;
	add.s64 	%rd25, %rd2, %rd24;
	ld.global.f32 	%f56, [%rd25];
	ld.global.f32 	%f57, [%rd3+28];
	fma.rn.f32 	%f75, %f56, %f57, %f75;
$L__BB0_19:
	add.s32 	%r39, %r39, 8;
	setp.ne.s32 	%p27, %r39, %r41;
	@%p27 bra 	$L__BB0_3;
$L__BB0_20:
	setp.eq.s32 	%p28, %r3, 0;
	@%p28 bra 	$L__BB0_41;
	and.b32  	%r16, %r28, 3;
	setp.lt.u32 	%p29, %r3, 4;
	@%p29 bra 	$L__BB0_31;
	add.s32 	%r17, %r2, %r41;
	setp.lt.s32 	%p30, %r17, 0;
	setp.ge.s32 	%p31, %r17, %r29;
	mul.wide.u32 	%rd26, %r41, 4;
	add.s64 	%rd4, %rd1, %rd26;
	or.pred  	%p32, %p30, %p31;
	@%p32 bra 	$L__BB0_24;
	mul.wide.u32 	%rd27, %r17, 4;
	add.s64 	%rd28, %rd2, %rd27;
	ld.global.f32 	%f59, [%rd28];
	ld.global.f32 	%f60, [%rd4];
	fma.rn.f32 	%f75, %f59, %f60, %f75;
$L__BB0_24:
	add.s32 	%r18, %r17, 1;
	setp.lt.s32 	%p33, %r18, 0;
	setp.ge.s32 	%p34, %r18, %r29;
	or.pred  	%p35, %p33, %p34;
	@%p35 bra 	$L__BB0_26;
	mul.wide.u32 	%rd29, %r18, 4;
	add.s64 	%rd30, %rd2, %rd29;
	ld.global.f32 	%f61, [%rd30];
	ld.global.f32 	%f62, [%rd4+4];
	fma.rn.f32 	%f75, %f61, %f62, %f75;
$L__BB0_26:
	add.s32 	%r19, %r17, 2;
	setp.lt.s32 	%p36, %r19, 0;
	setp.ge.s32 	%p37, %r19, %r29;
	or.pred  	%p38, %p36, %p37;
	@%p38 bra 	$L__BB0_28;
	mul.wide.u32 	%rd31, %r19, 4;
	add.s64 	%rd32, %rd2, %rd31;
	ld.global.f32 	%f63, [%rd32];
	ld.global.f32 	%f64, [%rd4+8];
	fma.rn.f32 	%f75, %f63, %f64, %f75;
$L__BB0_28:
	add.s32 	%r20, %r17, 3;
	setp.lt.s32 	%p39, %r20, 0;
	setp.ge.s32 	%p40, %r20, %r29;
	or.pred  	%p41, %p39, %p40;
	@%p41 bra 	$L__BB0_30;
	mul.wide.u32 	%rd33, %r20, 4;
	add.s64 	%rd34, %rd2, %rd33;
	ld.global.f32 	%f65, [%rd34];
	ld.global.f32 	%f66, [%rd4+12];
	fma.rn.f32 	%f75, %f65, %f66, %f75;
$L__BB0_30:
	add.s32 	%r41, %r41, 4;
$L__BB0_31:
	setp.eq.s32 	%p42, %r16, 0;
	@%p42 bra 	$L__BB0_41;
	setp.eq.s32 	%p43, %r16, 1;
	@%p43 bra 	$L__BB0_38;
	add.s32 	%r23, %r2, %r41;
	setp.lt.s32 	%p44, %r23, 0;
	setp.ge.s32 	%p45, %r23, %r29;
	mul.wide.u32 	%rd35, %r41, 4;
	add.s64 	%rd5, %rd1, %rd35;
	or.pred  	%p46, %p44, %p45;
	@%p46 bra 	$L__BB0_35;
	mul.wide.u32 	%rd36, %r23, 4;
	add.s64 	%rd37, %rd2, %rd36;
	ld.global.f32 	%f68, [%rd37];
	ld.global.f32 	%f69, [%rd5];
	fma.rn.f32 	%f75, %f68, %f69, %f75;
$L__BB0_35:
	add.s32 	%r24, %r23, 1;
	setp.lt.s32 	%p47, %r24, 0;
	setp.ge.s32 	%p48, %r24, %r29;
	or.pred  	%p49, %p47, %p48;
	@%p49 bra 	$L__BB0_37;
	mul.wide.u32 	%rd38, %r24, 4;
	add.s64 	%rd39, %rd2, %rd38;
	ld.global.f32 	%f70, [%rd39];
	ld.global.f32 	%f71, [%rd5+4];
	fma.rn.f32 	%f75, %f70, %f71, %f75;
$L__BB0_37:
	add.s32 	%r41, %r41, 2;
$L__BB0_38:
	and.b32  	%r38, %r28, 1;
	setp.eq.b32 	%p50, %r38, 1;
	not.pred 	%p51, %p50;
	@%p51 bra 	$L__BB0_41;
	add.s32 	%r27, %r2, %r41;
	setp.lt.s32 	%p52, %r27, 0;
	setp.ge.s32 	%p53, %r27, %r29;
	or.pred  	%p54, %p52, %p53;
	@%p54 bra 	$L__BB0_41;
	mul.wide.u32 	%rd40, %r27, 4;
	add.s64 	%rd41, %rd2, %rd40;
	ld.global.f32 	%f72, [%rd41];
	mul.wide.u32 	%rd42, %r41, 4;
	add.s64 	%rd43, %rd1, %rd42;
	ld.global.f32 	%f73, [%rd43];
	fma.rn.f32 	%f75, %f72, %f73, %f75;
$L__BB0_41:
	cvta.to.global.u64 	%rd44, %rd6;
	mul.wide.s32 	%rd45, %r1, 4;
	add.s64 	%rd46, %rd44, %rd45;
	st.global.f32 	[%rd46], %f75;
	ret;

}
	// .globl	_Z25CUDAConvolutionConstant1DPfS_ii
.visible .entry _Z25CUDAConvolutionConstant1DPfS_ii(
	.param .u64 .ptr .align 1 _Z25CUDAConvolutionConstant1DPfS_ii_param_0,
	.param .u64 .ptr .align 1 _Z25CUDAConvolutionConstant1DPfS_ii_param_1,
	.param .u32 _Z25CUDAConvolutionConstant1DPfS_ii_param_2,
	.param .u32 _Z25CUDAConvolutionConstant1DPfS_ii_param_3
)
{
	.reg .pred 	%p<55>;
	.reg .b32 	%r<43>;
	.reg .b32 	%f<96>;
	.reg .b64 	%rd<49>;

	ld.param.u64 	%rd6, [_Z25CUDAConvolutionConstant1DPfS_ii_param_0];
	ld.param.u64 	%rd5, [_Z25CUDAConvolutionConstant1DPfS_ii_param_1];
	ld.param.u32 	%r28, [_Z25CUDAConvolutionConstant1DPfS_ii_param_2];
	ld.param.u32 	%r29, [_Z25CUDAConvolutionConstant1DPfS_ii_param_3];
	cvta.to.global.u64 	%rd1, %rd6;
	mov.u32 	%r30, %ctaid.x;
	mov.u32 	%r31, %ntid.x;
	mov.u32 	%r32, %tid.x;
	mad.lo.s32 	%r1, %r30, %r31, %r32;
	shr.u32 	%r33, %r28, 31;
	add.s32 	%r34, %r28, %r33;
	shr.s32 	%r35, %r34, 1;
	sub.s32 	%r2, %r1, %r35;
	setp.lt.s32 	%p1, %r28, 1;
	mov.f32 	%f75, 0f00000000;
	@%p1 bra 	$L__BB1_41;
	and.b32  	%r3, %r28, 7;
	setp.lt.u32 	%p2, %r28, 8;
	mov.f32 	%f75, 0f00000000;
	mov.b32 	%r41, 0;
	@%p2 bra 	$L__BB1_20;
	and.b32  	%r41, %r28, 2147483640;
	mov.f32 	%f75, 0f00000000;
	mov.b32 	%r39, 0;
	mov.u64 	%rd8, c_M;
$L__BB1_3:
	.pragma "nounroll";
	add.s32 	%r6, %r2, %r39;
	setp.lt.s32 	%p3, %r6, 0;
	setp.ge.s32 	%p4, %r6, %r29;
	mul.wide.u32 	%rd7, %r39, 4;
	add.s64 	%rd2, %rd8, %rd7;
	or.pred  	%p5, %p3, %p4;
	@%p5 bra 	$L__BB1_5;
	mul.wide.u32 	%rd9, %r6, 4;
	add.s64 	%rd10, %rd1, %rd9;
	ld.global.f32 	%f42, [%rd10];
	ld.const.f32 	%f43, [%rd2];
	fma.rn.f32 	%f75, %f42, %f43, %f75;
$L__BB1_5:
	add.s32 	%r7, %r6, 1;
	setp.lt.s32 	%p6, %r7, 0;
	setp.ge.s32 	%p7, %r7, %r29;
	or.pred  	%p8, %p6, %p7;
	@%p8 bra 	$L__BB1_7;
	mul.wide.u32 	%rd11, %r7, 4;
	add.s64 	%rd12, %rd1, %rd11;
	ld.global.f32 	%f44, [%rd12];
	ld.const.f32 	%f45, [%rd2+4];
	fma.rn.f32 	%f75, %f44, %f45, %f75;
$L__BB1_7:
	add.s32 	%r8, %r6, 2;
	setp.lt.s32 	%p9, %r8, 0;
	setp.ge.s32 	%p10, %r8, %r29;
	or.pred  	%p11, %p9, %p10;
	@%p11 bra 	$L__BB1_9;
	mul.wide.u32 	%rd13, %r8, 4;
	add.s64 	%rd14, %rd1, %rd13;
	ld.global.f32 	%f46, [%rd14];
	ld.const.f32 	%f47, [%rd2+8];
	fma.rn.f32 	%f75, %f46, %f47, %f75;
$L__BB1_9:
	add.s32 	%r9, %r6, 3;
	setp.lt.s32 	%p12, %r9, 0;
	setp.ge.s32 	%p13, %r9, %r29;
	or.pred  	%p14, %p12, %p13;
	@%p14 bra 	$L__BB1_11;
	mul.wide.u32 	%rd15, %r9, 4;
	add.s64 	%rd16, %rd1, %rd15;
	ld.global.f32 	%f48, [%rd16];
	ld.const.f32 	%f49, [%rd2+12];
	fma.rn.f32 	%f75, %f48, %f49, %f75;
$L__BB1_11:
	add.s32 	%r10, %r6, 4;
	setp.lt.s32 	%p15, %r10, 0;
	setp.ge.s32 	%p16, %r10, %r29;
	or.pred  	%p17, %p15, %p16;
	@%p17 bra 	$L__BB1_13;
	mul.wide.u32 	%rd17, %r10, 4;
	add.s64 	%rd18, %rd1, %rd17;
	ld.global.f32 	%f50, [%rd18];
	ld.const.f32 	%f51, [%rd2+16];
	fma.rn.f32 	%f75, %f50, %f51, %f75;
$L__BB1_13:
	add.s32 	%r11, %r6, 5;
	setp.lt.s32 	%p18, %r11, 0;
	setp.ge.s32 	%p19, %r11, %r29;
	or.pred  	%p20, %p18, %p19;
	@%p20 bra 	$L__BB1_15;
	mul.wide.u32 	%rd19, %r11, 4;
	add.s64 	%rd20, %rd1, %rd19;
	ld.global.f32 	%f52, [%rd20];
	ld.const.f32 	%f53, [%rd2+20];
	fma.rn.f32 	%f75, %f52, %f53, %f75;
$L__BB1_15:
	add.s32 	%r12, %r6, 6;
	setp.lt.s32 	%p21, %r12, 0;
	setp.ge.s32 	%p22, %r12, %r29;
	or.pred  	%p23, %p21, %p22;
	@%p23 bra 	$L__BB1_17;
	mul.wide.u32 	%rd21, %r12, 4;
	add.s64 	%rd22, %rd1, %rd21;
	ld.global.f32 	%f54, [%rd22];
	ld.const.f32 	%f55, [%rd2+24];
	fma.rn.f32 	%f75, %f54, %f55, %f75;
$L__BB1_17:
	add.s32 	%r13, %r6, 7;
	setp.lt.s32 	%p24, %r13, 0;
	setp.ge.s32 	%p25, %r13, %r29;
	or.pred  	%p26, %p24, %p25;
	@%p26 bra 	$L__BB1_19;
	mul.wide.u32 	%rd23, %r13, 4;
	add.s64 	%rd24, %rd1, %rd23;
	ld.global.f32 	%f56, [%rd24];
	ld.const.f32 	%f57, [%rd2+28];
	fma.rn.f32 	%f75, %f56, %f57, %f75;
$L__BB1_19:
	add.s32 	%r39, %r39, 8;
	setp.ne.s32 	%p27, %r39, %r41;
	@%p27 bra 	$L__BB1_3;
$L__BB1_20:
	setp.eq.s32 	%p28, %r3, 0;
	@%p28 bra 	$L__BB1_41;
	and.b32  	%r16, %r28, 3;
	setp.lt.u32 	%p29, %r3, 4;
	@%p29 bra 	$L__BB1_31;
	add.s32 	%r17, %r2, %r41;
	setp.lt.s32 	%p30, %r17, 0;
	setp.ge.s32 	%p31, %r17, %r29;
	mul.wide.u32 	%rd25, %r41, 4;
	mov.u64 	%rd26, c_M;
	add.s64 	%rd3, %rd26, %rd25;
	or.pred  	%p32, %p30, %p31;
	@%p32 bra 	$L__BB1_24;
	mul.wide.u32 	%rd27, %r17, 4;
	add.s64 	%rd28, %rd1, %rd27;
	ld.global.f32 	%f59, [%rd28];
	ld.const.f32 	%f60, [%rd3];
	fma.rn.f32 	%f75, %f59, %f60, %f75;
$L__BB1_24:
	add.s32 	%r18, %r17, 1;
	setp.lt.s32 	%p33, %r18, 0;
	setp.ge.s32 	%p34, %r18, %r29;
	or.pred  	%p35, %p33, %p34;
	@%p35 bra 	$L__BB1_26;
	mul.wide.u32 	%rd29, %r18, 4;
	add.s64 	%rd30, %rd1, %rd29;
	ld.global.f32 	%f61, [%rd30];
	ld.const.f32 	%f62, [%rd3+4];
	fma.rn.f32 	%f75, %f61, %f62, %f75;
$L__BB1_26:
	add.s32 	%r19, %r17, 2;
	setp.lt.s32 	%p36, %r19, 0;
	setp.ge.s32 	%p37, %r19, %r29;
	or.pred  	%p38, %p36, %p37;
	@%p38 bra 	$L__BB1_28;
	mul.wide.u32 	%rd31, %r19, 4;
	add.s64 	%rd32, %rd1, %rd31;
	ld.global.f32 	%f63, [%rd32];
	ld.const.f32 	%f64, [%rd3+8];
	fma.rn.f32 	%f75, %f63, %f64, %f75;
$L__BB1_28:
	add.s32 	%r20, %r17, 3;
	setp.lt.s32 	%p39, %r20, 0;
	setp.ge.s32 	%p40, %r20, %r29;
	or.pred  	%p41, %p39, %p40;
	@%p41 bra 	$L__BB1_30;
	mul.wide.u32 	%rd33, %r20, 4;
	add.s64 	%rd34, %rd1, %rd33;
	ld.global.f32 	%f65, [%rd34];
	ld.const.f32 	%f66, [%rd3+12];
	fma.rn.f32 	%f75, %f65, %f66, %f75;
$L__BB1_30:
	add.s32 	%r41, %r41, 4;
$L__BB1_31:
	setp.eq.s32 	%p42, %r16, 0;
	@%p42 bra 	$L__BB1_41;
	setp.eq.s32 	%p43, %r16, 1;
	@%p43 bra 	$L__BB1_38;
	add.s32 	%r23, %r2, %r41;
	setp.lt.s32 	%p44, %r23, 0;
	setp.ge.s32 	%p45, %r23, %r29;
	mul.wide.u32 	%rd35, %r41, 4;
	mov.u64 	%rd36, c_M;
	add.s64 	%rd4, %rd36, %rd35;
	or.pred  	%p46, %p44, %p45;
	@%p46 bra 	$L__BB1_35;
	mul.wide.u32 	%rd37, %r23, 4;
	add.s64 	%rd38, %rd1, %rd37;
	ld.global.f32 	%f68, [%rd38];
	ld.const.f32 	%f69, [%rd4];
	fma.rn.f32 	%f75, %f68, %f69, %f75;
$L__BB1_35:
	add.s32 	%r24, %r23, 1;
	setp.lt.s32 	%p47, %r24, 0;
	setp.ge.s32 	%p48, %r24, %r29;
	or.pred  	%p49, %p47, %p48;
	@%p49 bra 	$L__BB1_37;
	mul.wide.u32 	%rd39, %r24, 4;
	add.s64 	%rd40, %rd1, %rd39;
	ld.global.f32 	%f70, [%rd40];
	ld.const.f32 	%f71, [%rd4+4];
	fma.rn.f32 	%f75, %f70, %f71, %f75;
$L__BB1_37:
	add.s32 	%r41, %r41, 2;
$L__BB1_38:
	and.b32  	%r38, %r28, 1;
	setp.eq.b32 	%p50, %r38, 1;
	not.pred 	%p51, %p50;
	@%p51 bra 	$L__BB1_41;
	add.s32 	%r27, %r2, %r41;
	setp.lt.s32 	%p52, %r27, 0;
	setp.ge.s32 	%p53, %r27, %r29;
	or.pred  	%p54, %p52, %p53;
	@%p54 bra 	$L__BB1_41;
	mul.wide.u32 	%rd41, %r27, 4;
	add.s64 	%rd42, %rd1, %rd41;
	ld.global.f32 	%f72, [%rd42];
	mul.wide.u32 	%rd43, %r41, 4;
	mov.u64 	%rd44, c_M;
	add.s64 	%rd45, %rd44, %rd43;
	ld.const.f32 	%f73, [%rd45];
	fma.rn.f32 	%f75, %f72, %f73, %f75;
$L__BB1_41:
	cvta.to.global.u64 	%rd46, %rd5;
	mul.wide.s32 	%rd47, %r1, 4;
	add.s64 	%rd48, %rd46, %rd47;
	st.global.f32 	[%rd48], %f75;
	ret;

}
	// .globl	_Z24CUDAconvolution_1D_tiledPfS_ii
.visible .entry _Z24CUDAconvolution_1D_tiledPfS_ii(
	.param .u64 .ptr .align 1 _Z24CUDAconvolution_1D_tiledPfS_ii_param_0,
	.param .u64 .ptr .align 1 _Z24CUDAconvolution_1D_tiledPfS_ii_param_1,
	.param .u32 _Z24CUDAconvolution_1D_tiledPfS_ii_param_2,
	.param .u32 _Z24CUDAconvolution_1D_tiledPfS_ii_param_3
)
{
	.reg .pred 	%p<14>;
	.reg .b32 	%r<62>;
	.reg .b32 	%f<77>;
	.reg .b64 	%rd<27>;
	// demoted variable
	.shared .align 4 .b8 _ZZ24CUDAconvolution_1D_tiledPfS_iiE4N_ds[5116];
	ld.param.u64 	%rd5, [_Z24CUDAconvolution_1D_tiledPfS_ii_param_0];
	ld.param.u64 	%rd4, [_Z24CUDAconvolution_1D_tiledPfS_ii_param_1];
	ld.param.u32 	%r22, [_Z24CUDAconvolution_1D_tiledPfS_ii_param_2];
	ld.param.u32 	%r23, [_Z24CUDAconvolution_1D_tiledPfS_ii_param_3];
	cvta.to.global.u64 	%rd1, %rd5;
	mov.u32 	%r24, %ctaid.x;
	mov.u32 	%r1, %ntid.x;
	mul.lo.s32 	%r25, %r24, %r1;
	mov.u32 	%r2, %tid.x;
	add.s32 	%r3, %r25, %r2;
	shr.u32 	%r26, %r22, 31;
	add.s32 	%r27, %r22, %r26;
	shr.s32 	%r4, %r27, 1;
	sub.s32 	%r28, %r25, %r1;
	add.s32 	%r5, %r28, %r2;
	sub.s32 	%r29, %r1, %r4;
	setp.lt.u32 	%p1, %r2, %r29;
	@%p1 bra 	$L__BB2_4;
	setp.lt.s32 	%p2, %r5, 0;
	mov.f32 	%f67, 0f00000000;
	@%p2 bra 	$L__BB2_3;
	mul.wide.u32 	%rd6, %r5, 4;
	add.s64 	%rd7, %rd1, %rd6;
	ld.global.f32 	%f67, [%rd7];
$L__BB2_3:
	sub.s32 	%r30, %r2, %r1;
	add.s32 	%r31, %r30, %r4;
	shl.b32 	%r32, %r31, 2;
	mov.u32 	%r33, _ZZ24CUDAconvolution_1D_tiledPfS_iiE4N_ds;
	add.s32 	%r34, %r33, %r32;
	st.shared.f32 	[%r34], %f67;
$L__BB2_4:
	mul.wide.u32 	%rd8, %r3, 4;
	add.s64 	%rd9, %rd1, %rd8;
	ld.global.f32 	%f18, [%rd9];
	add.s32 	%r35, %r4, %r2;
	shl.b32 	%r36, %r35, 2;
	mov.u32 	%r37, _ZZ24CUDAconvolution_1D_tiledPfS_iiE4N_ds;
	add.s32 	%r6, %r37, %r36;
	st.shared.f32 	[%r6], %f18;
	add.s32 	%r7, %r3, %r1;
	setp.ge.u32 	%p3, %r2, %r4;
	@%p3 bra 	$L__BB2_8;
	setp.ge.s32 	%p4, %r7, %r23;
	mov.f32 	%f68, 0f00000000;
	@%p4 bra 	$L__BB2_7;
	mul.wide.s32 	%rd10, %r7, 4;
	add.s64 	%rd11, %rd1, %rd10;
	ld.global.f32 	%f68, [%rd11];
$L__BB2_7:
	shl.b32 	%r38, %r1, 2;
	add.s32 	%r39, %r6, %r38;
	st.shared.f32 	[%r39], %f68;
$L__BB2_8:
	bar.sync 	0;
	setp.lt.s32 	%p5, %r22, 1;
	mov.f32 	%f76, 0f00000000;
	@%p5 bra 	$L__BB2_20;
	and.b32  	%r8, %r22, 7;
	setp.lt.u32 	%p6, %r22, 8;
	mov.f32 	%f76, 0f00000000;
	mov.b32 	%r60, 0;
	@%p6 bra 	$L__BB2_12;
	and.b32  	%r60, %r22, 2147483640;
	neg.s32 	%r58, %r60;
	shl.b32 	%r41, %r2, 2;
	add.s32 	%r43, %r41, %r37;
	add.s32 	%r57, %r43, 16;
	mov.u64 	%rd13, c_M;
	add.s64 	%rd26, %rd13, 16;
	mov.f32 	%f76, 0f00000000;
$L__BB2_11:
	.pragma "nounroll";
	ld.shared.f32 	%f24, [%r57+-16];
	ld.const.f32 	%f25, [%rd26+-16];
	fma.rn.f32 	%f26, %f24, %f25, %f76;
	ld.shared.f32 	%f27, [%r57+-12];
	ld.const.f32 	%f28, [%rd26+-12];
	fma.rn.f32 	%f29, %f27, %f28, %f26;
	ld.shared.f32 	%f30, [%r57+-8];
	ld.const.f32 	%f31, [%rd26+-8];
	fma.rn.f32 	%f32, %f30, %f31, %f29;
	ld.shared.f32 	%f33, [%r57+-4];
	ld.const.f32 	%f34, [%rd26+-4];
	fma.rn.f32 	%f35, %f33, %f34, %f32;
	ld.shared.f32 	%f36, [%r57];
	ld.const.f32 	%f37, [%rd26];
	fma.rn.f32 	%f38, %f36, %f37, %f35;
	ld.shared.f32 	%f39, [%r57+4];
	ld.const.f32 	%f40, [%rd26+4];
	fma.rn.f32 	%f41, %f39, %f40, %f38;
	ld.shared.f32 	%f42, [%r57+8];
	ld.const.f32 	%f43, [%rd26+8];
	fma.rn.f32 	%f44, %f42, %f43, %f41;
	ld.shared.f32 	%f45, [%r57+12];
	ld.const.f32 	%f46, [%rd26+12];
	fma.rn.f32 	%f76, %f45, %f46, %f44;
	add.s32 	%r58, %r58, 8;
	add.s32 	%r57, %r57, 32;
	add.s64 	%rd26, %rd26, 32;
	setp.ne.s32 	%p7, %r58, 0;
	@%p7 bra 	$L__BB2_11;
$L__BB2_12:
	setp.eq.s32 	%p8, %r8, 0;
	@%p8 bra 	$L__BB2_20;
	and.b32  	%r17, %r22, 3;
	setp.lt.u32 	%p9, %r8, 4;
	@%p9 bra 	$L__BB2_15;
	add.s32 	%r44, %r60, %r2;
	shl.b32 	%r45, %r44, 2;
	add.s32 	%r47, %r37, %r45;
	ld.shared.f32 	%f48, [%r47];
	mul.wide.u32 	%rd14, %r60, 4;
	mov.u64 	%rd15, c_M;
	add.s64 	%rd16, %rd15, %rd14;
	ld.const.f32 	%f49, [%rd16];
	fma.rn.f32 	%f50, %f48, %f49, %f76;
	ld.shared.f32 	%f51, [%r47+4];
	ld.const.f32 	%f52, [%rd16+4];
	fma.rn.f32 	%f53, %f51, %f52, %f50;
	ld.shared.f32 	%f54, [%r47+8];
	ld.const.f32 	%f55, [%rd16+8];
	fma.rn.f32 	%f56, %f54, %f55, %f53;
	ld.shared.f32 	%f57, [%r47+12];
	ld.const.f32 	%f58, [%rd16+12];
	fma.rn.f32 	%f76, %f57, %f58, %f56;
	add.s32 	%r60, %r60, 4;
$L__BB2_15:
	setp.eq.s32 	%p10, %r17, 0;
	@%p10 bra 	$L__BB2_20;
	setp.eq.s32 	%p11, %r17, 1;
	@%p11 bra 	$L__BB2_18;
	add.s32 	%r48, %r60, %r2;
	shl.b32 	%r49, %r48, 2;
	add.s32 	%r51, %r37, %r49;
	ld.shared.f32 	%f60, [%r51];
	mul.wide.u32 	%rd17, %r60, 4;
	mov.u64 	%rd18, c_M;
	add.s64 	%rd19, %rd18, %rd17;
	ld.const.f32 	%f61, [%rd19];
	fma.rn.f32 	%f62, %f60, %f61, %f76;
	ld.shared.f32 	%f63, [%r51+4];
	ld.const.f32 	%f64, [%rd19+4];
	fma.rn.f32 	%f76, %f63, %f64, %f62;
	add.s32 	%r60, %r60, 2;
$L__BB2_18:
	and.b32  	%r52, %r22, 1;
	setp.eq.b32 	%p12, %r52, 1;
	not.pred 	%p13, %p12;
	@%p13 bra 	$L__BB2_20;
	add.s32 	%r53, %r60, %r2;
	shl.b32 	%r54, %r53, 2;
	add.s32 	%r56, %r37, %r54;
	ld.shared.f32 	%f65, [%r56];
	mul.wide.u32 	%rd20, %r60, 4;
	mov.u64 	%rd21, c_M;
	add.s64 	%rd22, %rd21, %rd20;
	ld.const.f32 	%f66, [%rd22];
	fma.rn.f32 	%f76, %f65, %f66, %f76;
$L__BB2_20:
	cvta.to.global.u64 	%rd23, %rd4;
	mul.wide.s32 	%rd24, %r3, 4;
	add.s64 	%rd25, %rd23, %rd24;
	st.global.f32 	[%rd25], %f76;
	ret;

}


// ===== COMPILED SASS (sm_100) =====

	.target	sm_100

	.elftype	@"ET_EXEC"


//--------------------- .note.nv.tkinfo           --------------------------
	.section	.note.nv.tkinfo,"",@"SHT_NOTE"
	.sectionflags	@"SHF_NOTE_NV_TKINFO"
	.tkinfo
        /*0018*/ 	.word	0x00000002
        /*0030*/ 	.string	""
        /*0030*/ 	.string	"ptxas"
        /*0030*/ 	.string	"Cuda compilation tools, release 13.0, V13.0.88"
        /*0030*/ 	.string	"Build cuda_13.0.r13.0/compiler.36424714_0"
        /*0030*/ 	.string	"-arch sm_100 -m 64 "



//--------------------- .note.nv.cuinfo           --------------------------
	.section	.note.nv.cuinfo,"",@"SHT_NOTE"
	.sectionflags	@"SHF_NOTE_NV_CUINFO"
        /*0018*/ 	.short	0x0002
        /*001a*/ 	.short	0x0064
        /*001c*/ 	.short	0x0082
	.zero		2


//--------------------- .nv.info                  --------------------------
	.section	.nv.info,"",@"SHT_CUDA_INFO"
	.align	4


	//----- nvinfo : EIATTR_REGCOUNT
	.align		4
        /*0000*/ 	.byte	0x04, 0x2f
        /*0002*/ 	.short	(.L_2 - .L_1)
	.align		4
.L_1:
        /*0004*/ 	.word	index@(_Z17CUDAConvolution1DPfS_S_ii)
        /*0008*/ 	.word	0x00000020


	//----- nvinfo : EIATTR_FRAME_SIZE
	.align		4
.L_2:
        /*000c*/ 	.byte	0x04, 0x11
        /*000e*/ 	.short	(.L_4 - .L_3)
	.align		4
.L_3:
        /*0010*/ 	.word	index@(_Z17CUDAConvolution1DPfS_S_ii)
        /*0014*/ 	.word	0x00000000


	//----- nvinfo : EIATTR_REGCOUNT
	.align		4
.L_4:
        /*0018*/ 	.byte	0x04, 0x2f
        /*001a*/ 	.short	(.L_6 - .L_5)
	.align		4
.L_5:
        /*001c*/ 	.word	index@(_Z25CUDAConvolutionConstant1DPfS_ii)
        /*0020*/ 	.word	0x00000020


	//----- nvinfo : EIATTR_FRAME_SIZE
	.align		4
.L_6:
        /*0024*/ 	.byte	0x04, 0x11
        /*0026*/ 	.short	(.L_8 - .L_7)
	.align		4
.L_7:
        /*0028*/ 	.word	index@(_Z25CUDAConvolutionConstant1DPfS_ii)
        /*002c*/ 	.word	0x00000000


	//----- nvinfo : EIATTR_REGCOUNT
	.align		4
.L_8:
        /*0030*/ 	.byte	0x04, 0x2f
        /*0032*/ 	.short	(.L_10 - .L_9)
	.align		4
.L_9:
        /*0034*/ 	.word	index@(_Z24CUDAconvolution_1D_tiledPfS_ii)
        /*0038*/ 	.word	0x00000018


	//----- nvinfo : EIATTR_FRAME_SIZE
	.align		4
.L_10:
        /*003c*/ 	.byte	0x04, 0x11
        /*003e*/ 	.short	(.L_12 - .L_11)
	.align		4
.L_11:
        /*0040*/ 	.word	index@(_Z24CUDAconvolution_1D_tiledPfS_ii)
        /*0044*/ 	.word	0x00000000


	//----- nvinfo : EIATTR_MIN_STACK_SIZE
	.align		4
.L_12:
        /*0048*/ 	.byte	0x04, 0x12
        /*004a*/ 	.short	(.L_14 - .L_13)
	.align		4
.L_13:
        /*004c*/ 	.word	index@(_Z24CUDAconvolution_1D_tiledPfS_ii)
        /*0050*/ 	.word	0x00000000


	//----- nvinfo : EIATTR_MIN_STACK_SIZE
	.align		4
.L_14:
        /*0054*/ 	.byte	0x04, 0x12
        /*0056*/ 	.short	(.L_16 - .L_15)
	.align		4
.L_15:
        /*0058*/ 	.word	index@(_Z25CUDAConvolutionConstant1DPfS_ii)
        /*005c*/ 	.word	0x00000000


	//----- nvinfo : EIATTR_MIN_STACK_SIZE
	.align		4
.L_16:
        /*0060*/ 	.byte	0x04, 0x12
        /*0062*/ 	.short	(.L_18 - .L_17)
	.align		4
.L_17:
        /*0064*/ 	.word	index@(_Z17CUDAConvolution1DPfS_S_ii)
        /*0068*/ 	.word	0x00000000
.L_18:


//--------------------- .nv.compat                --------------------------
	.section	.nv.compat,"",@"SHT_CUDA_COMPAT_INFO"
	.align	4
        /*0000*/ 	.byte	0x02, 0x09, 0x00, 0x00, 0x02, 0x02, 0x01, 0x00, 0x02, 0x05, 0x05, 0x00, 0x03, 0x07, 0x01, 0x01
        /*0010*/ 	.byte	0x02, 0x03, 0x00, 0x00, 0x02, 0x06, 0x01, 0x00, 0x04, 0x0b, 0x08, 0x00, 0x09, 0x00, 0x00, 0x00
        /*0020*/ 	.byte	0x00, 0x00, 0x00, 0x00


//--------------------- .nv.info._Z24CUDAconvolution_1D_tiledPfS_ii --------------------------
	.section	.nv.info._Z24CUDAconvolution_1D_tiledPfS_ii,"",@"SHT_CUDA_INFO"
	.sectionflags	@""
	.align	4


	//----- nvinfo : EIATTR_CUDA_API_VERSION
	.align		4
        /*0000*/ 	.byte	0x04, 0x37
        /*0002*/ 	.short	(.L_20 - .L_19)
.L_19:
        /*0004*/ 	.word	0x00000082


	//----- nvinfo : EIATTR_KPARAM_INFO
	.align		4
.L_20:
        /*0008*/ 	.byte	0x04, 0x17
        /*000a*/ 	.short	(.L_22 - .L_21)
.L_21:
        /*000c*/ 	.word	0x00000000
        /*0010*/ 	.short	0x0003
        /*0012*/ 	.short	0x0014
        /*0014*/ 	.byte	0x00, 0xf0, 0x11, 0x00


	//----- nvinfo : EIATTR_KPARAM_INFO
	.align		4
.L_22:
        /*0018*/ 	.byte	0x04, 0x17
        /*001a*/ 	.short	(.L_24 - .L_23)
.L_23:
        /*001c*/ 	.word	0x00000000
        /*0020*/ 	.short	0x0002
        /*0022*/ 	.short	0x0010
        /*0024*/ 	.byte	0x00, 0xf0, 0x11, 0x00


	//----- nvinfo : EIATTR_KPARAM_INFO
	.align		4
.L_24:
        /*0028*/ 	.byte	0x04, 0x17
        /*002a*/ 	.short	(.L_26 - .L_25)
.L_25:
        /*002c*/ 	.word	0x00000000
        /*0030*/ 	.short	0x0001
        /*0032*/ 	.short	0x0008
        /*0034*/ 	.byte	0x00, 0xf5, 0x21, 0x00


	//----- nvinfo : EIATTR_KPARAM_INFO
	.align		4
.L_26:
        /*0038*/ 	.byte	0x04, 0x17
        /*003a*/ 	.short	(.L_28 - .L_27)
.L_27:
        /*003c*/ 	.word	0x00000000
        /*0040*/ 	.short	0x0000
        /*0042*/ 	.short	0x0000
        /*0044*/ 	.byte	0x00, 0xf5, 0x21, 0x00


	//----- nvinfo : EIATTR_SPARSE_MMA_MASK
	.align		4
.L_28:
        /*0048*/ 	.byte	0x03, 0x50
        /*004a*/ 	.short	0x0000


	//----- nvinfo : EIATTR_MAXREG_COUNT
	.align		4
        /*004c*/ 	.byte	0x03, 0x1b
        /*004e*/ 	.short	0x00ff


	//----- nvinfo : EIATTR_NUM_BARRIERS
	.align		4
        /*0050*/ 	.byte	0x02, 0x4c
        /*0052*/ 	.byte	0x01
	.zero		1


	//----- nvinfo : EIATTR_MERCURY_ISA_VERSION
	.align		4
        /*0054*/ 	.byte	0x03, 0x5f
        /*0056*/ 	.short	0x0101


	//----- nvinfo : EIATTR_VRC_CTA_INIT_COUNT
	.align		4
        /*0058*/ 	.byte	0x02, 0x4a
	.zero		1
	.zero		1


	//----- nvinfo : EIATTR_EXIT_INSTR_OFFSETS
	.align		4
        /*005c*/ 	.byte	0x04, 0x1c
        /*005e*/ 	.short	(.L_30 - .L_29)


	//   ....[0]....
.L_29:
        /*0060*/ 	.word	0x00000860


	//----- nvinfo : EIATTR_CRS_STACK_SIZE
	.align		4
.L_30:
        /*0064*/ 	.byte	0x04, 0x1e
        /*0066*/ 	.short	(.L_32 - .L_31)
.L_31:
        /*0068*/ 	.word	0x00000000


	//----- nvinfo : EIATTR_CBANK_PARAM_SIZE
	.align		4
.L_32:
        /*006c*/ 	.byte	0x03, 0x19
        /*006e*/ 	.short	0x0018


	//----- nvinfo : EIATTR_PARAM_CBANK
	.align		4
        /*0070*/ 	.byte	0x04, 0x0a
        /*0072*/ 	.short	(.L_34 - .L_33)
	.align		4
.L_33:
        /*0074*/ 	.word	index@(.nv.constant0._Z24CUDAconvolution_1D_tiledPfS_ii)
        /*0078*/ 	.short	0x0380
        /*007a*/ 	.short	0x0018


	//----- nvinfo : EIATTR_SW_WAR
	.align		4
.L_34:
        /*007c*/ 	.byte	0x04, 0x36
        /*007e*/ 	.short	(.L_36 - .L_35)
.L_35:
        /*0080*/ 	.word	0x00000008
.L_36:


//--------------------- .nv.info._Z25CUDAConvolutionConstant1DPfS_ii --------------------------
	.section	.nv.info._Z25CUDAConvolutionConstant1DPfS_ii,"",@"SHT_CUDA_INFO"
	.sectionflags	@""
	.align	4


	//----- nvinfo : EIATTR_CUDA_API_VERSION
	.align		4
        /*0000*/ 	.byte	0x04, 0x37
        /*0002*/ 	.short	(.L_38 - .L_37)
.L_37:
        /*0004*/ 	.word	0x00000082


	//----- nvinfo : EIATTR_KPARAM_INFO
	.align		4
.L_38:
        /*0008*/ 	.byte	0x04, 0x17
        /*000a*/ 	.short	(.L_40 - .L_39)
.L_39:
        /*000c*/ 	.word	0x00000000
        /*0010*/ 	.short	0x0003
        /*0012*/ 	.short	0x0014
        /*0014*/ 	.byte	0x00, 0xf0, 0x11, 0x00


	//----- nvinfo : EIATTR_KPARAM_INFO
	.align		4
.L_40:
        /*0018*/ 	.byte	0x04, 0x17
        /*001a*/ 	.short	(.L_42 - .L_41)
.L_41:
        /*001c*/ 	.word	0x00000000
        /*0020*/ 	.short	0x0002
        /*0022*/ 	.short	0x0010
        /*0024*/ 	.byte	0x00, 0xf0, 0x11, 0x00


	//----- nvinfo : EIATTR_KPARAM_INFO
	.align		4
.L_42:
        /*0028*/ 	.byte	0x04, 0x17
        /*002a*/ 	.short	(.L_44 - .L_43)
.L_43:
        /*002c*/ 	.word	0x00000000
        /*0030*/ 	.short	0x0001
        /*0032*/ 	.short	0x0008
        /*0034*/ 	.byte	0x00, 0xf5, 0x21, 0x00


	//----- nvinfo : EIATTR_KPARAM_INFO
	.align		4
.L_44:
        /*0038*/ 	.byte	0x04, 0x17
        /*003a*/ 	.short	(.L_46 - .L_45)
.L_45:
        /*003c*/ 	.word	0x00000000
        /*0040*/ 	.short	0x0000
        /*0042*/ 	.short	0x0000
        /*0044*/ 	.byte	0x00, 0xf5, 0x21, 0x00


	//----- nvinfo : EIATTR_SPARSE_MMA_MASK
	.align		4
.L_46:
        /*0048*/ 	.byte	0x03, 0x50
        /*004a*/ 	.short	0x0000


	//----- nvinfo : EIATTR_MAXREG_COUNT
	.align		4
        /*004c*/ 	.byte	0x03, 0x1b
        /*004e*/ 	.short	0x00ff


	//----- nvinfo : EIATTR_MERCURY_ISA_VERSION
	.align		4
        /*0050*/ 	.byte	0x03, 0x5f
        /*0052*/ 	.short	0x0101


	//----- nvinfo : EIATTR_VRC_CTA_INIT_COUNT
	.align		4
        /*0054*/ 	.byte	0x02, 0x4a
	.zero		1
	.zero		1


	//----- nvinfo : EIATTR_EXIT_INSTR_OFFSETS
	.align		4
        /*0058*/ 	.byte	0x04, 0x1c
        /*005a*/ 	.short	(.L_48 - .L_47)


	//   ....[0]....
.L_47:
        /*005c*/ 	.word	0x00000ae0


	//----- nvinfo : EIATTR_CRS_STACK_SIZE
	.align		4
.L_48:
        /*0060*/ 	.byte	0x04, 0x1e
        /*0062*/ 	.short	(.L_50 - .L_49)
.L_49:
        /*0064*/ 	.word	0x00000000


	//----- nvinfo : EIATTR_CBANK_PARAM_SIZE
	.align		4
.L_50:
        /*0068*/ 	.byte	0x03, 0x19
        /*006a*/ 	.short	0x0018


	//----- nvinfo : EIATTR_PARAM_CBANK
	.align		4
        /*006c*/ 	.byte	0x04, 0x0a
        /*006e*/ 	.short	(.L_52 - .L_51)
	.align		4
.L_51:
        /*0070*/ 	.word	index@(.nv.constant0._Z25CUDAConvolutionConstant1DPfS_ii)
        /*0074*/ 	.short	0x0380
        /*0076*/ 	.short	0x0018


	//----- nvinfo : EIATTR_SW_WAR
	.align		4
.L_52:
        /*0078*/ 	.byte	0x04, 0x36
        /*007a*/ 	.short	(.L_54 - .L_53)
.L_53:
        /*007c*/ 	.word	0x00000008
.L_54:


//--------------------- .nv.info._Z17CUDAConvolution1DPfS_S_ii --------------------------
	.section	.nv.info._Z17CUDAConvolution1DPfS_S_ii,"",@"SHT_CUDA_INFO"
	.sectionflags	@""
	.align	4


	//----- nvinfo : EIATTR_CUDA_API_VERSION
	.align		4
        /*0000*/ 	.byte	0x04, 0x37
        /*0002*/ 	.short	(.L_56 - .L_55)
.L_55:
        /*0004*/ 	.word	0x00000082


	//----- nvinfo : EIATTR_KPARAM_INFO
	.align		4
.L_56:
        /*0008*/ 	.byte	0x04, 0x17
        /*000a*/ 	.short	(.L_58 - .L_57)
.L_57:
        /*000c*/ 	.word	0x00000000
        /*0010*/ 	.short	0x0004
        /*0012*/ 	.short	0x001c
        /*0014*/ 	.byte	0x00, 0xf0, 0x11, 0x00


	//----- nvinfo : EIATTR_KPARAM_INFO
	.align		4
.L_58:
        /*0018*/ 	.byte	0x04, 0x17
        /*001a*/ 	.short	(.L_60 - .L_59)
.L_59:
        /*001c*/ 	.word	0x00000000
        /*0020*/ 	.short	0x0003
        /*0022*/ 	.short	0x0018
        /*0024*/ 	.byte	0x00, 0xf0, 0x11, 0x00


	//----- nvinfo : EIATTR_KPARAM_INFO
	.align		4
.L_60:
        /*0028*/ 	.byte	0x04, 0x17
        /*002a*/ 	.short	(.L_62 - .L_61)
.L_61:
        /*002c*/ 	.word	0x00000000
        /*0030*/ 	.short	0x0002
        /*0032*/ 	.short	0x0010
        /*0034*/ 	.byte	0x00, 0xf5, 0x21, 0x00


	//----- nvinfo : EIATTR_KPARAM_INFO
	.align		4
.L_62:
        /*0038*/ 	.byte	0x04, 0x17
        /*003a*/ 	.short	(.L_64 - .L_63)
.L_63:
        /*003c*/ 	.word	0x00000000
        /*0040*/ 	.short	0x0001
        /*0042*/ 	.short	0x0008
        /*0044*/ 	.byte	0x00, 0xf5, 0x21, 0x00


	//----- nvinfo : EIATTR_KPARAM_INFO
	.align		4
.L_64:
        /*0048*/ 	.byte	0x04, 0x17
        /*004a*/ 	.short	(.L_66 - .L_65)
.L_65:
        /*004c*/ 	.word	0x00000000
        /*0050*/ 	.short	0x0000
        /*0052*/ 	.short	0x0000
        /*0054*/ 	.byte	0x00, 0xf5, 0x21, 0x00


	//----- nvinfo : EIATTR_SPARSE_MMA_MASK
	.align		4
.L_66:
        /*0058*/ 	.byte	0x03, 0x50
        /*005a*/ 	.short	0x0000


	//----- nvinfo : EIATTR_MAXREG_COUNT
	.align		4
        /*005c*/ 	.byte	0x03, 0x1b
        /*005e*/ 	.short	0x00ff


	//----- nvinfo : EIATTR_MERCURY_ISA_VERSION
	.align		4
        /*0060*/ 	.byte	0x03, 0x5f
        /*0062*/ 	.short	0x0101


	//----- nvinfo : EIATTR_VRC_CTA_INIT_COUNT
	.align		4
        /*0064*/ 	.byte	0x02, 0x4a
	.zero		1
	.zero		1


	//----- nvinfo : EIATTR_EXIT_INSTR_OFFSETS
	.align		4
        /*0068*/ 	.byte	0x04, 0x1c
        /*006a*/ 	.short	(.L_68 - .L_67)


	//   ....[0]....
.L_67:
        /*006c*/ 	.word	0x00000b20


	//----- nvinfo : EIATTR_CRS_STACK_SIZE
	.align		4
.L_68:
        /*0070*/ 	.byte	0x04, 0x1e
        /*0072*/ 	.short	(.L_70 - .L_69)
.L_69:
        /*0074*/ 	.word	0x00000000


	//----- nvinfo : EIATTR_CBANK_PARAM_SIZE
	.align		4
.L_70:
        /*0078*/ 	.byte	0x03, 0x19
        /*007a*/ 	.short	0x0020


	//----- nvinfo : EIATTR_PARAM_CBANK
	.align		4
        /*007c*/ 	.byte	0x04, 0x0a
        /*007e*/ 	.short	(.L_72 - .L_71)
	.align		4
.L_71:
        /*0080*/ 	.word	index@(.nv.constant0._Z17CUDAConvolution1DPfS_S_ii)
        /*0084*/ 	.short	0x0380
        /*0086*/ 	.short	0x0020


	//----- nvinfo : EIATTR_SW_WAR
	.align		4
.L_72:
        /*0088*/ 	.byte	0x04, 0x36
        /*008a*/ 	.short	(.L_74 - .L_73)
.L_73:
        /*008c*/ 	.word	0x00000008
.L_74:


//--------------------- .nv.callgraph             --------------------------
	.section	.nv.callgraph,"",@"SHT_CUDA_CALLGRAPH"
	.align	4
	.sectionentsize	8
	.align		4
        /*0000*/ 	.word	0x00000000
	.align		4
        /*0004*/ 	.word	0xffffffff
	.align		4
        /*0008*/ 	.word	0x00000000
	.align		4
        /*000c*/ 	.word	0xfffffffe
	.align		4
        /*0010*/ 	.word	0x00000000
	.align		4
        /*0014*/ 	.word	0xfffffffd
	.align		4
        /*0018*/ 	.word	0x00000000
	.align		4
        /*001c*/ 	.word	0xfffffffc


//--------------------- .nv.constant3             --------------------------
	.section	.nv.constant3,"a",@progbits
	.align	4
.nv.constant3:
	.type		c_M,@object
	.size		c_M,(.L_0 - c_M)
c_M:
	.zero		39996
.L_0:


//--------------------- .text._Z24CUDAconvolution_1D_tiledPfS_ii --------------------------
	.section	.text._Z24CUDAconvolution_1D_tiledPfS_ii,"ax",@progbits
	.align	128
        .global         _Z24CUDAconvolution_1D_tiledPfS_ii
        .type           _Z24CUDAconvolution_1D_tiledPfS_ii,@function
        .size           _Z24CUDAconvolution_1D_tiledPfS_ii,(.L_x_26 - _Z24CUDAconvolution_1D_tiledPfS_ii)
        .other          _Z24CUDAconvolution_1D_tiledPfS_ii,@"STO_CUDA_ENTRY STV_DEFAULT"
_Z24CUDAconvolution_1D_tiledPfS_ii:
.text._Z24CUDAconvolution_1D_tiledPfS_ii:
[----:B------:R-:W-:Y:S01]  /*0000*/  LDC R1, c[0x0][0x37c] ;  /* 0x0000df00ff017b82 */ /* 0x000fe20000000800 */
[----:B------:R-:W0:Y:S07]  /*0010*/  S2R R0, SR_TID.X ;  /* 0x0000000000007919 */ /* 0x000e2e0000002100 */
[----:B------:R-:W0:Y:S01]  /*0020*/  S2UR UR6, SR_CTAID.X ;  /* 0x00000000000679c3 */ /* 0x000e220000002500 */
[----:B------:R-:W1:Y:S07]  /*0030*/  LDCU.64 UR12, c[0x0][0x358] ;  /* 0x00006b00ff0c77ac */ /* 0x000e6e0008000a00 */
[----:B------:R-:W0:Y:S08]  /*0040*/  LDC R14, c[0x0][0x360] ;  /* 0x0000d800ff0e7b82 */ /* 0x000e300000000800 */
[----:B------:R-:W2:Y:S08]  /*0050*/  LDC.64 R2, c[0x0][0x380] ;  /* 0x0000e000ff027b82 */ /* 0x000eb00000000a00 */
[----:B------:R-:W3:Y:S01]  /*0060*/  LDC R4, c[0x0][0x390] ;  /* 0x0000e400ff047b82 */ /* 0x000ee20000000800 */
[----:B0-----:R-:W-:-:S04]  /*0070*/  IMAD R5, R14, UR6, R0 ;  /* 0x000000060e057c24 */ /* 0x001fc8000f8e0200 */
[----:B--2---:R-:W-:-:S05]  /*0080*/  IMAD.WIDE.U32 R6, R5, 0x4, R2 ;  /* 0x0000000405067825 */ /* 0x004fca00078e0002 */
[----:B-1----:R0:W5:Y:S01]  /*0090*/  LDG.E R12, desc[UR12][R6.64] ;  /* 0x0000000c060c7981 */ /* 0x002162000c1e1900 */
[----:B------:R-:W-:Y:S01]  /*00a0*/  BSSY.RECONVERGENT B0, `(.L_x_0) ;  /* 0x0000013000007945 */ /* 0x000fe20003800200 */
[----:B---3--:R-:W-:-:S04]  /*00b0*/  LEA.HI R8, R4, R4, RZ, 0x1 ;  /* 0x0000000404087211 */ /* 0x008fc800078f08ff */
[----:B------:R-:W-:-:S05]  /*00c0*/  SHF.R.S32.HI R9, RZ, 0x1, R8 ;  /* 0x00000001ff097819 */ /* 0x000fca0000011408 */
[----:B------:R-:W-:-:S05]  /*00d0*/  IMAD.IADD R11, R14, 0x1, -R9 ;  /* 0x000000010e0b7824 */ /* 0x000fca00078e0a09 */
[----:B------:R-:W-:-:S13]  /*00e0*/  ISETP.GE.U32.AND P0, PT, R0, R11, PT ;  /* 0x0000000b0000720c */ /* 0x000fda0003f06070 */
[----:B0-----:R-:W-:Y:S05]  /*00f0*/  @!P0 BRA `(.L_x_1) ;  /* 0x0000000000348947 */ /* 0x001fea0003800000 */
[----:B------:R-:W-:Y:S02]  /*0100*/  IMAD R7, R14, UR6, -R14 ;  /* 0x000000060e077c24 */ /* 0x000fe4000f8e0a0e */
[----:B------:R-:W-:Y:S02]  /*0110*/  HFMA2 R8, -RZ, RZ, 0, 0 ;  /* 0x00000000ff087431 */ /* 0x000fe400000001ff */
[----:B------:R-:W-:-:S05]  /*0120*/  IMAD.IADD R11, R7, 0x1, R0 ;  /* 0x00000001070b7824 */ /* 0x000fca00078e0200 */
[----:B------:R-:W-:-:S13]  /*0130*/  ISETP.GE.AND P0, PT, R11, RZ, PT ;  /* 0x000000ff0b00720c */ /* 0x000fda0003f06270 */
[----:B------:R-:W0:Y:S02]  /*0140*/  @P0 LDC.64 R6, c[0x0][0x380] ;  /* 0x0000e000ff060b82 */ /* 0x000e240000000a00 */
[----:B0-----:R-:W-:-:S05]  /*0150*/  @P0 IMAD.WIDE.U32 R6, R11, 0x4, R6 ;  /* 0x000000040b060825 */ /* 0x001fca00078e0006 */
[----:B------:R-:W2:Y:S01]  /*0160*/  @P0 LDG.E R8, desc[UR12][R6.64] ;  /* 0x0000000c06080981 */ /* 0x000ea2000c1e1900 */
[----:B------:R-:W0:Y:S01]  /*0170*/  S2UR UR5, SR_CgaCtaId ;  /* 0x00000000000579c3 */ /* 0x000e220000008800 */
[----:B------:R-:W-:Y:S01]  /*0180*/  UMOV UR4, 0x400 ;  /* 0x0000040000047882 */ /* 0x000fe20000000000 */
[----:B------:R-:W-:Y:S01]  /*0190*/  IADD3 R10, PT, PT, R9, R0, -R14 ;  /* 0x00000000090a7210 */ /* 0x000fe20007ffe80e */
[----:B0-----:R-:W-:-:S06]  /*01a0*/  ULEA UR4, UR5, UR4, 0x18 ;  /* 0x0000000405047291 */ /* 0x001fcc000f8ec0ff */
[----:B------:R-:W-:-:S05]  /*01b0*/  LEA R11, R10, UR4, 0x2 ;  /* 0x000000040a0b7c11 */ /* 0x000fca000f8e10ff */
[----:B--2---:R0:W-:Y:S02]  /*01c0*/  STS [R11], R8 ;  /* 0x000000080b007388 */ /* 0x0041e40000000800 */
.L_x_1:
[----:B------:R-:W-:Y:S05]  /*01d0*/  BSYNC.RECONVERGENT B0 ;  /* 0x0000000000007941 */ /* 0x000fea0003800200 */
.L_x_0:
[----:B------:R-:W1:Y:S01]  /*01e0*/  S2UR UR5, SR_CgaCtaId ;  /* 0x00000000000579c3 */ /* 0x000e620000008800 */
[----:B------:R-:W-:Y:S01]  /*01f0*/  UMOV UR4, 0x400 ;  /* 0x0000040000047882 */ /* 0x000fe20000000000 */
[----:B------:R-:W-:Y:S01]  /*0200*/  IMAD.IADD R6, R9, 0x1, R0 ;  /* 0x0000000109067824 */ /* 0x000fe200078e0200 */
[----:B------:R-:W-:Y:S01]  /*0210*/  ISETP.GE.U32.AND P0, PT, R0, R9, PT ;  /* 0x000000090000720c */ /* 0x000fe20003f06070 */
[----:B------:R-:W-:Y:S01]  /*0220*/  BSSY.RECONVERGENT B0, `(.L_x_2) ;  /* 0x0000010000007945 */ /* 0x000fe20003800200 */
[----:B-1----:R-:W-:-:S06]  /*0230*/  ULEA UR4, UR5, UR4, 0x18 ;  /* 0x0000000405047291 */ /* 0x002fcc000f8ec0ff */
[----:B------:R-:W-:-:S05]  /*0240*/  LEA R7, R6, UR4, 0x2 ;  /* 0x0000000406077c11 */ /* 0x000fca000f8e10ff */
[----:B-----5:R1:W-:Y:S01]  /*0250*/  STS [R7], R12 ;  /* 0x0000000c07007388 */ /* 0x0203e20000000800 */
[----:B------:R-:W-:Y:S05]  /*0260*/  @P0 BRA `(.L_x_3) ;  /* 0x00000000002c0947 */ /* 0x000fea0003800000 */
[----:B------:R-:W2:Y:S01]  /*0270*/  LDCU UR5, c[0x0][0x394] ;  /* 0x00007280ff0577ac */ /* 0x000ea20008000800 */
[----:B------:R-:W-:Y:S01]  /*0280*/  IADD3 R9, PT, PT, R5, R14, RZ ;  /* 0x0000000e05097210 */ /* 0x000fe20007ffe0ff */
[----:B------:R-:W-:Y:S01]  /*0290*/  BSSY.RECONVERGENT B1, `(.L_x_4) ;  /* 0x0000007000017945 */ /* 0x000fe20003800200 */
[----:B-1----:R-:W-:Y:S01]  /*02a0*/  IMAD R7, R14, 0x4, R7 ;  /* 0x000000040e077824 */ /* 0x002fe200078e0207 */
[----:B------:R-:W-:Y:S02]  /*02b0*/  MOV R6, RZ ;  /* 0x000000ff00067202 */ /* 0x000fe40000000f00 */
[----:B--2---:R-:W-:-:S13]  /*02c0*/  ISETP.GE.AND P0, PT, R9, UR5, PT ;  /* 0x0000000509007c0c */ /* 0x004fda000bf06270 */
[----:B------:R-:W-:Y:S05]  /*02d0*/  @P0 BRA `(.L_x_5) ;  /* 0x0000000000080947 */ /* 0x000fea0003800000 */
[----:B------:R-:W-:-:S05]  /*02e0*/  IMAD.WIDE R2, R9, 0x4, R2 ;  /* 0x0000000409027825 */ /* 0x000fca00078e0202 */
[----:B------:R1:W5:Y:S02]  /*02f0*/  LDG.E R6, desc[UR12][R2.64] ;  /* 0x0000000c02067981 */ /* 0x000364000c1e1900 */
.L_x_5:
[----:B------:R-:W-:Y:S05]  /*0300*/  BSYNC.RECONVERGENT B1 ;  /* 0x0000000000017941 */ /* 0x000fea0003800200 */
.L_x_4:
[----:B-----5:R2:W-:Y:S02]  /*0310*/  STS [R7], R6 ;  /* 0x0000000607007388 */ /* 0x0205e40000000800 */
.L_x_3:
[----:B------:R-:W-:Y:S05]  /*0320*/  BSYNC.RECONVERGENT B0 ;  /* 0x0000000000007941 */ /* 0x000fea0003800200 */
.L_x_2:
[----:B------:R-:W-:Y:S01]  /*0330*/  BAR.SYNC.DEFER_BLOCKING 0x0 ;  /* 0x0000000000007b1d */ /* 0x000fe20000010000 */
[----:B------:R-:W-:Y:S01]  /*0340*/  ISETP.GE.AND P0, PT, R4, 0x1, PT ;  /* 0x000000010400780c */ /* 0x000fe20003f06270 */
[----:B-12---:R-:W-:-:S12]  /*0350*/  IMAD.MOV.U32 R7, RZ, RZ, RZ ;  /* 0x000000ffff077224 */ /* 0x006fd800078e00ff */
[----:B------:R-:W-:Y:S05]  /*0360*/  @!P0 BRA `(.L_x_6) ;  /* 0x0000000400308947 */ /* 0x000fea0003800000 */
[C---:B------:R-:W-:Y:S01]  /*0370*/  ISETP.GE.U32.AND P1, PT, R4.reuse, 0x8, PT ;  /* 0x000000080400780c */ /* 0x040fe20003f26070 */
[----:B------:R-:W-:Y:S01]  /*0380*/  HFMA2 R7, -RZ, RZ, 0, 0 ;  /* 0x00000000ff077431 */ /* 0x000fe200000001ff */
[----:B------:R-:W-:Y:S01]  /*0390*/  LOP3.LUT R10, R4, 0x7, RZ, 0xc0, !PT ;  /* 0x00000007040a7812 */ /* 0x000fe200078ec0ff */
[----:B------:R-:W-:-:S03]  /*03a0*/  IMAD.MOV.U32 R3, RZ, RZ, RZ ;  /* 0x000000ffff037224 */ /* 0x000fc600078e00ff */
[----:B------:R-:W-:-:S07]  /*03b0*/  ISETP.NE.AND P0, PT, R10, RZ, PT ;  /* 0x000000ff0a00720c */ /* 0x000fce0003f05270 */
[----:B------:R-:W-:Y:S06]  /*03c0*/  @!P1 BRA `(.L_x_7) ;  /* 0x00000000007c9947 */ /* 0x000fec0003800000 */
[----:B------:R-:W-:Y:S01]  /*03d0*/  LEA R2, R0, UR4, 0x2 ;  /* 0x0000000400027c11 */ /* 0x000fe2000f8e10ff */
[----:B------:R-:W-:Y:S01]  /*03e0*/  UMOV UR5, 0x10 ;  /* 0x0000001000057882 */ /* 0x000fe20000000000 */
[----:B------:R-:W-:Y:S02]  /*03f0*/  LOP3.LUT R3, R4, 0x7ffffff8, RZ, 0xc0, !PT ;  /* 0x7ffffff804037812 */ /* 0x000fe400078ec0ff */
[----:B------:R-:W-:Y:S01]  /*0400*/  MOV R7, RZ ;  /* 0x000000ff00077202 */ /* 0x000fe20000000f00 */
[----:B------:R-:W-:Y:S01]  /*0410*/  VIADD R6, R2, 0x10 ;  /* 0x0000001002067836 */ /* 0x000fe20000000000 */
[----:B------:R-:W-:-:S07]  /*0420*/  IADD3 R2, PT, PT, -R3, RZ, RZ ;  /* 0x000000ff03027210 */ /* 0x000fce0007ffe1ff */
.L_x_8:
[----:B0-----:R-:W0:Y:S01]  /*0430*/  LDS R8, [R6+-0x10] ;  /* 0xfffff00006087984 */ /* 0x001e220000000800 */
[----:B------:R-:W0:Y:S01]  /*0440*/  LDCU.64 UR6, c[0x3][UR5+-0x10] ;  /* 0x00fffe00050677ac */ /* 0x000e220008000a00 */
[----:B------:R-:W-:Y:S02]  /*0450*/  VIADD R2, R2, 0x8 ;  /* 0x0000000802027836 */ /* 0x000fe40000000000 */
[----:B------:R-:W1:Y:S01]  /*0460*/  LDS R9, [R6+-0xc] ;  /* 0xfffff40006097984 */ /* 0x000e620000000800 */
[----:B------:R-:W2:Y:S02]  /*0470*/  LDCU.64 UR8, c[0x3][UR5+-0x8] ;  /* 0x00ffff00050877ac */ /* 0x000ea40008000a00 */
[----:B------:R-:W-:Y:S01]  /*0480*/  ISETP.NE.AND P1, PT, R2, RZ, PT ;  /* 0x000000ff0200720c */ /* 0x000fe20003f25270 */
[----:B------:R-:W2:Y:S01]  /*0490*/  LDS R11, [R6+-0x8] ;  /* 0xfffff800060b7984 */ /* 0x000ea20000000800 */
[----:B------:R-:W3:Y:S03]  /*04a0*/  LDCU.64 UR10, c[0x3][UR5] ;  /* 0x00c00000050a77ac */ /* 0x000ee60008000a00 */
[----:B------:R-:W4:Y:S04]  /*04b0*/  LDS R13, [R6+-0x4] ;  /* 0xfffffc00060d7984 */ /* 0x000f280000000800 */
[----:B------:R-:W3:Y:S04]  /*04c0*/  LDS R15, [R6] ;  /* 0x00000000060f7984 */ /* 0x000ee80000000800 */
[----:B------:R-:W5:Y:S04]  /*04d0*/  LDS R17, [R6+0x4] ;  /* 0x0000040006117984 */ /* 0x000f680000000800 */
[----:B------:R-:W5:Y:S04]  /*04e0*/  LDS R19, [R6+0x8] ;  /* 0x0000080006137984 */ /* 0x000f680000000800 */
[----:B------:R0:W5:Y:S02]  /*04f0*/  LDS R21, [R6+0xc] ;  /* 0x00000c0006157984 */ /* 0x0001640000000800 */
[----:B0-----:R-:W-:Y:S01]  /*0500*/  IADD3 R6, PT, PT, R6, 0x20, RZ ;  /* 0x0000002006067810 */ /* 0x001fe20007ffe0ff */
[----:B------:R-:W-:-:S04]  /*0510*/  FFMA R8, R8, UR6, R7 ;  /* 0x0000000608087c23 */ /* 0x000fc80008000007 */
[----:B-1----:R-:W-:Y:S01]  /*0520*/  FFMA R8, R9, UR7, R8 ;  /* 0x0000000709087c23 */ /* 0x002fe20008000008 */
[----:B------:R-:W0:Y:S03]  /*0530*/  LDCU.64 UR6, c[0x3][UR5+0x8] ;  /* 0x00c00100050677ac */ /* 0x000e260008000a00 */
[----:B--2---:R-:W-:Y:S01]  /*0540*/  FFMA R8, R11, UR8, R8 ;  /* 0x000000080b087c23 */ /* 0x004fe20008000008 */
[----:B------:R-:W-:-:S03]  /*0550*/  UIADD3 UR5, UPT, UPT, UR5, 0x20, URZ ;  /* 0x0000002005057890 */ /* 0x000fc6000fffe0ff */
[----:B----4-:R-:W-:-:S04]  /*0560*/  FFMA R8, R13, UR9, R8 ;  /* 0x000000090d087c23 */ /* 0x010fc80008000008 */
[----:B---3--:R-:W-:-:S04]  /*0570*/  FFMA R8, R15, UR10, R8 ;  /* 0x0000000a0f087c23 */ /* 0x008fc80008000008 */
[----:B-----5:R-:W-:-:S04]  /*0580*/  FFMA R8, R17, UR11, R8 ;  /* 0x0000000b11087c23 */ /* 0x020fc80008000008 */
[----:B0-----:R-:W-:-:S04]  /*0590*/  FFMA R8, R19, UR6, R8 ;  /* 0x0000000613087c23 */ /* 0x001fc80008000008 */
[----:B------:R-:W-:Y:S01]  /*05a0*/  FFMA R7, R21, UR7, R8 ;  /* 0x0000000715077c23 */ /* 0x000fe20008000008 */
[----:B------:R-:W-:Y:S06]  /*05b0*/  @P1 BRA `(.L_x_8) ;  /* 0xfffffffc009c1947 */ /* 0x000fec000383ffff */
.L_x_7:
[----:B------:R-:W-:Y:S05]  /*05c0*/  @!P0 BRA `(.L_x_6) ;  /* 0x0000000000988947 */ /* 0x000fea0003800000 */
[----:B------:R-:W-:Y:S02]  /*05d0*/  ISETP.GE.U32.AND P0, PT, R10, 0x4, PT ;  /* 0x000000040a00780c */ /* 0x000fe40003f06070 */
[----:B------:R-:W-:-:S04]  /*05e0*/  LOP3.LUT R16, R4, 0x3, RZ, 0xc0, !PT ;  /* 0x0000000304107812 */ /* 0x000fc800078ec0ff */
[----:B------:R-:W-:-:S07]  /*05f0*/  ISETP.NE.AND P1, PT, R16, RZ, PT ;  /* 0x000000ff1000720c */ /* 0x000fce0003f25270 */
[----:B------:R-:W-:Y:S06]  /*0600*/  @!P0 BRA `(.L_x_9) ;  /* 0x0000000000388947 */ /* 0x000fec0003800000 */
[C---:B------:R-:W-:Y:S01]  /*0610*/  IMAD.IADD R2, R3.reuse, 0x1, R0 ;  /* 0x0000000103027824 */ /* 0x040fe200078e0200 */
[C---:B------:R-:W-:Y:S01]  /*0620*/  SHF.L.U32 R10, R3.reuse, 0x2, RZ ;  /* 0x00000002030a7819 */ /* 0x040fe200000006ff */
[----:B------:R-:W-:-:S03]  /*0630*/  VIADD R3, R3, 0x4 ;  /* 0x0000000403037836 */ /* 0x000fc60000000000 */
[----:B------:R-:W-:Y:S01]  /*0640*/  LEA R2, R2, UR4, 0x2 ;  /* 0x0000000402027c11 */ /* 0x000fe2000f8e10ff */
[----:B------:R-:W1:Y:S04]  /*0650*/  LDC.64 R12, c[0x3][R10] ;  /* 0x00c000000a0c7b82 */ /* 0x000e680000000a00 */
[----:B------:R-:W1:Y:S04]  /*0660*/  LDS R6, [R2] ;  /* 0x0000000002067984 */ /* 0x000e680000000800 */
[----:B0-----:R-:W0:Y:S01]  /*0670*/  LDS R11, [R2+0x4] ;  /* 0x00000400020b7984 */ /* 0x001e220000000800 */
[----:B------:R-:W2:Y:S03]  /*0680*/  LDC.64 R8, c[0x3][R10+0x8] ;  /* 0x00c002000a087b82 */ /* 0x000ea60000000a00 */
[----:B------:R-:W2:Y:S04]  /*0690*/  LDS R14, [R2+0x8] ;  /* 0x00000800020e7984 */ /* 0x000ea80000000800 */
[----:B------:R-:W3:Y:S01]  /*06a0*/  LDS R15, [R2+0xc] ;  /* 0x00000c00020f7984 */ /* 0x000ee20000000800 */
[----:B-1----:R-:W-:-:S04]  /*06b0*/  FFMA R6, R6, R12, R7 ;  /* 0x0000000c06067223 */ /* 0x002fc80000000007 */
[----:B0-----:R-:W-:-:S04]  /*06c0*/  FFMA R11, R11, R13, R6 ;  /* 0x0000000d0b0b7223 */ /* 0x001fc80000000006 */
[----:B--2---:R-:W-:-:S04]  /*06d0*/  FFMA R8, R14, R8, R11 ;  /* 0x000000080e087223 */ /* 0x004fc8000000000b */
[----:B---3--:R-:W-:-:S07]  /*06e0*/  FFMA R7, R15, R9, R8 ;  /* 0x000000090f077223 */ /* 0x008fce0000000008 */
.L_x_9:
[----:B------:R-:W-:Y:S05]  /*06f0*/  @!P1 BRA `(.L_x_6) ;  /* 0x00000000004c9947 */ /* 0x000fea0003800000 */
[----:B------:R-:W-:Y:S02]  /*0700*/  ISETP.NE.AND P0, PT, R16, 0x1, PT ;  /* 0x000000011000780c */ /* 0x000fe40003f05270 */
[----:B------:R-:W-:-:S04]  /*0710*/  LOP3.LUT R4, R4, 0x1, RZ, 0xc0, !PT ;  /* 0x0000000104047812 */ /* 0x000fc800078ec0ff */
[----:B------:R-:W-:-:S07]  /*0720*/  ISETP.NE.U32.AND P1, PT, R4, 0x1, PT ;  /* 0x000000010400780c */ /* 0x000fce0003f25070 */
[----:B------:R-:W-:Y:S06]  /*0730*/  @!P0 BRA `(.L_x_10) ;  /* 0x0000000000248947 */ /* 0x000fec0003800000 */
[C---:B------:R-:W-:Y:S01]  /*0740*/  IADD3 R2, PT, PT, R3.reuse, R0, RZ ;  /* 0x0000000003027210 */ /* 0x040fe20007ffe0ff */
[C---:B------:R-:W-:Y:S01]  /*0750*/  IMAD.SHL.U32 R6, R3.reuse, 0x4, RZ ;  /* 0x0000000403067824 */ /* 0x040fe200078e00ff */
[----:B------:R-:W-:Y:S02]  /*0760*/  IADD3 R3, PT, PT, R3, 0x2, RZ ;  /* 0x0000000203037810 */ /* 0x000fe40007ffe0ff */
[----:B------:R-:W-:Y:S01]  /*0770*/  LEA R2, R2, UR4, 0x2 ;  /* 0x0000000402027c11 */ /* 0x000fe2000f8e10ff */
[----:B0-----:R-:W0:Y:S04]  /*0780*/  LDC.64 R8, c[0x3][R6] ;  /* 0x00c0000006087b82 */ /* 0x001e280000000a00 */
[----:B------:R-:W0:Y:S04]  /*0790*/  LDS R4, [R2] ;  /* 0x0000000002047984 */ /* 0x000e280000000800 */
[----:B------:R-:W1:Y:S01]  /*07a0*/  LDS R11, [R2+0x4] ;  /* 0x00000400020b7984 */ /* 0x000e620000000800 */
[----:B0-----:R-:W-:-:S04]  /*07b0*/  FFMA R4, R4, R8, R7 ;  /* 0x0000000804047223 */ /* 0x001fc80000000007 */
[----:B-1----:R-:W-:-:S07]  /*07c0*/  FFMA R7, R11, R9, R4 ;  /* 0x000000090b077223 */ /* 0x002fce0000000004 */
.L_x_10:
[----:B------:R-:W-:Y:S01]  /*07d0*/  @!P1 IMAD.IADD R0, R0, 0x1, R3 ;  /* 0x0000000100009824 */ /* 0x000fe200078e0203 */
[----:B------:R-:W-:-:S04]  /*07e0*/  @!P1 SHF.L.U32 R3, R3, 0x2, RZ ;  /* 0x0000000203039819 */ /* 0x000fc800000006ff */
[----:B------:R-:W-:Y:S02]  /*07f0*/  @!P1 LEA R0, R0, UR4, 0x2 ;  /* 0x0000000400009c11 */ /* 0x000fe4000f8e10ff */
[----:B------:R-:W1:Y:S04]  /*0800*/  @!P1 LDC R3, c[0x3][R3] ;  /* 0x00c0000003039b82 */ /* 0x000e680000000800 */
[----:B------:R-:W1:Y:S02]  /*0810*/  @!P1 LDS R0, [R0] ;  /* 0x0000000000009984 */ /* 0x000e640000000800 */
[----:B-1----:R-:W-:-:S07]  /*0820*/  @!P1 FFMA R7, R0, R3, R7 ;  /* 0x0000000300079223 */ /* 0x002fce0000000007 */
.L_x_6:
[----:B------:R-:W1:Y:S02]  /*0830*/  LDC.64 R2, c[0x0][0x388] ;  /* 0x0000e200ff027b82 */ /* 0x000e640000000a00 */
[----:B-1----:R-:W-:-:S05]  /*0840*/  IMAD.WIDE R2, R5, 0x4, R2 ;  /* 0x0000000405027825 */ /* 0x002fca00078e0202 */
[----:B------:R-:W-:Y:S01]  /*0850*/  STG.E desc[UR12][R2.64], R7 ;  /* 0x0000000702007986 */ /* 0x000fe2000c10190c */
[----:B------:R-:W-:Y:S05]  /*0860*/  EXIT ;  /* 0x000000000000794d */ /* 0x000fea0003800000 */
.L_x_11:
[----:B------:R-:W-:-:S00]  /*0870*/  BRA `(.L_x_11) ;  /* 0xfffffffc00fc7947 */ /* 0x000fc0000383ffff */
[----:B------:R-:W-:-:S00]  /*0880*/  NOP ;  /* 0x0000000000007918 */ /* 0x000fc00000000000 */
[----:B------:R-:W-:-:S00]  /*0890*/  NOP ;  /* 0x0000000000007918 */ /* 0x000fc00000000000 */
[----:B------:R-:W-:-:S00]  /*08a0*/  NOP ;  /* 0x0000000000007918 */ /* 0x000fc00000000000 */
[----:B------:R-:W-:-:S00]  /*08b0*/  NOP ;  /* 0x0000000000007918 */ /* 0x000fc00000000000 */
[----:B------:R-:W-:-:S00]  /*08c0*/  NOP ;  /* 0x0000000000007918 */ /* 0x000fc00000000000 */
[----:B------:R-:W-:-:S00]  /*08d0*/  NOP ;  /* 0x0000000000007918 */ /* 0x000fc00000000000 */
[----:B------:R-:W-:-:S00]  /*08e0*/  NOP ;  /* 0x0000000000007918 */ /* 0x000fc00000000000 */
[----:B------:R-:W-:-:S00]  /*08f0*/  NOP ;  /* 0x0000000000007918 */ /* 0x000fc00000000000 */
.L_x_26:


//--------------------- .text._Z25CUDAConvolutionConstant1DPfS_ii --------------------------
	.section	.text._Z25CUDAConvolutionConstant1DPfS_ii,"ax",@progbits
	.align	128
        .global         _Z25CUDAConvolutionConstant1DPfS_ii
        .type           _Z25CUDAConvolutionConstant1DPfS_ii,@function
        .size           _Z25CUDAConvolutionConstant1DPfS_ii,(.L_x_27 - _Z25CUDAConvolutionConstant1DPfS_ii)
        .other          _Z25CUDAConvolutionConstant1DPfS_ii,@"STO_CUDA_ENTRY STV_DEFAULT"
_Z25CUDAConvolutionConstant1DPfS_ii:
.text._Z25CUDAConvolutionConstant1DPfS_ii:
[----:B------:R-:W-:Y:S01]  /*0000*/  LDC R1, c[0x0][0x37c] ;  /* 0x0000df00ff017b82 */ /* 0x000fe20000000800 */
[----:B------:R-:W0:Y:S01]  /*0010*/  S2R R3, SR_TID.X ;  /* 0x0000000000037919 */ /* 0x000e220000002100 */
[----:B------:R-:W1:Y:S06]  /*0020*/  LDCU UR5, c[0x0][0x390] ;  /* 0x00007200ff0577ac */ /* 0x000e6c0008000800 */
[----:B------:R-:W0:Y:S01]  /*0030*/  S2UR UR4, SR_CTAID.X ;  /* 0x00000000000479c3 */ /* 0x000e220000002500 */
[----:B------:R-:W-:Y:S01]  /*0040*/  HFMA2 R0, -RZ, RZ, 0, 0 ;  /* 0x00000000ff007431 */ /* 0x000fe200000001ff */
[----:B------:R-:W2:Y:S06]  /*0050*/  LDCU.64 UR8, c[0x0][0x358] ;  /* 0x00006b00ff0877ac */ /* 0x000eac0008000a00 */
[----:B------:R-:W0:Y:S01]  /*0060*/  LDC R2, c[0x0][0x360] ;  /* 0x0000d800ff027b82 */ /* 0x000e220000000800 */
[----:B-1----:R-:W-:Y:S01]  /*0070*/  UISETP.GE.AND UP0, UPT, UR5, 0x1, UPT ;  /* 0x000000010500788c */ /* 0x002fe2000bf06270 */
[----:B0-----:R-:W-:-:S08]  /*0080*/  IMAD R2, R2, UR4, R3 ;  /* 0x0000000402027c24 */ /* 0x001fd0000f8e0203 */
[----:B--2---:R-:W-:Y:S05]  /*0090*/  BRA.U !UP0, `(.L_x_12) ;  /* 0x0000000908847547 */ /* 0x004fea000b800000 */
[----:B------:R-:W-:Y:S01]  /*00a0*/  UISETP.GE.U32.AND UP0, UPT, UR5, 0x8, UPT ;  /* 0x000000080500788c */ /* 0x000fe2000bf06070 */
[----:B------:R-:W-:Y:S01]  /*00b0*/  MOV R0, RZ ;  /* 0x000000ff00007202 */ /* 0x000fe20000000f00 */
[----:B------:R-:W-:Y:S01]  /*00c0*/  ULEA.HI UR4, UR5, UR5, URZ, 0x1 ;  /* 0x0000000505047291 */ /* 0x000fe2000f8f08ff */
[----:B------:R-:W-:Y:S01]  /*00d0*/  IMAD.MOV.U32 R3, RZ, RZ, RZ ;  /* 0x000000ffff037224 */ /* 0x000fe200078e00ff */
[----:B------:R-:W-:Y:S02]  /*00e0*/  ULOP3.LUT UR6, UR5, 0x7, URZ, 0xc0, !UPT ;  /* 0x0000000705067892 */ /* 0x000fe4000f8ec0ff */
[----:B------:R-:W-:Y:S02]  /*00f0*/  USHF.R.S32.HI UR4, URZ, 0x1, UR4 ;  /* 0x00000001ff047899 */ /* 0x000fe40008011404 */
[----:B------:R-:W-:-:S04]  /*0100*/  UISETP.NE.AND UP1, UPT, UR6, URZ, UPT ;  /* 0x000000ff0600728c */ /* 0x000fc8000bf25270 */
[----:B------:R-:W-:Y:S01]  /*0110*/  IADD3 R4, PT, PT, R2, -UR4, RZ ;  /* 0x8000000402047c10 */ /* 0x000fe2000fffe0ff */
[----:B------:R-:W-:Y:S06]  /*0120*/  BRA.U !UP0, `(.L_x_13) ;  /* 0x0000000508247547 */ /* 0x000fec000b800000 */
[----:B------:R-:W-:Y:S01]  /*0130*/  ULOP3.LUT UR4, UR5, 0x7ffffff8, URZ, 0xc0, !UPT ;  /* 0x7ffffff805047892 */ /* 0x000fe2000f8ec0ff */
[----:B------:R-:W-:Y:S01]  /*0140*/  IMAD.MOV.U32 R0, RZ, RZ, RZ ;  /* 0x000000ffff007224 */ /* 0x000fe200078e00ff */
[----:B------:R-:W-:Y:S01]  /*0150*/  MOV R7, RZ ;  /* 0x000000ff00077202 */ /* 0x000fe20000000f00 */
[----:B------:R-:W0:Y:S03]  /*0160*/  LDCU UR7, c[0x0][0x394] ;  /* 0x00007280ff0777ac */ /* 0x000e260008000800 */
[----:B------:R-:W-:-:S07]  /*0170*/  IMAD.U32 R3, RZ, RZ, UR4 ;  /* 0x00000004ff037e24 */ /* 0x000fce000f8e00ff */
.L_x_14:
[----:B------:R-:W-:-:S04]  /*0180*/  IADD3 R25, PT, PT, R4, R7, RZ ;  /* 0x0000000704197210 */ /* 0x000fc80007ffe0ff */
[----:B0-----:R-:W-:-:S04]  /*0190*/  ISETP.GE.AND P6, PT, R25, UR7, PT ;  /* 0x0000000719007c0c */ /* 0x001fc8000bfc6270 */
[----:B------:R-:W-:-:S13]  /*01a0*/  ISETP.LT.OR P6, PT, R25, RZ, P6 ;  /* 0x000000ff1900720c */ /* 0x000fda00037c1670 */
[----:B------:R-:W0:Y:S02]  /*01b0*/  @!P6 LDC.64 R8, c[0x0][0x380] ;  /* 0x0000e000ff08eb82 */ /* 0x000e240000000a00 */
[----:B0-----:R-:W-:-:S05]  /*01c0*/  @!P6 IMAD.WIDE.U32 R8, R25, 0x4, R8 ;  /* 0x000000041908e825 */ /* 0x001fca00078e0008 */
[----:B------:R0:W2:Y:S01]  /*01d0*/  @!P6 LDG.E R11, desc[UR8][R8.64] ;  /* 0x00000008080be981 */ /* 0x0000a2000c1e1900 */
[----:B------:R-:W-:Y:S01]  /*01e0*/  VIADD R15, R25, 0x1 ;  /* 0x00000001190f7836 */ /* 0x000fe20000000000 */
[----:B------:R-:W-:Y:S01]  /*01f0*/  SHF.L.U32 R5, R7, 0x2, RZ ;  /* 0x0000000207057819 */ /* 0x000fe200000006ff */
[C---:B------:R-:W-:Y:S01]  /*0200*/  VIADD R29, R25.reuse, 0x2 ;  /* 0x00000002191d7836 */ /* 0x040fe20000000000 */
[C---:B------:R-:W-:Y:S01]  /*0210*/  IADD3 R27, PT, PT, R25.reuse, 0x3, RZ ;  /* 0x00000003191b7810 */ /* 0x040fe20007ffe0ff */
[----:B------:R-:W-:Y:S01]  /*0220*/  VIADD R6, R25, 0x4 ;  /* 0x0000000419067836 */ /* 0x000fe20000000000 */
[----:B------:R-:W-:Y:S01]  /*0230*/  ISETP.GE.AND P0, PT, R15, UR7, PT ;  /* 0x000000070f007c0c */ /* 0x000fe2000bf06270 */
[----:B------:R-:W2:Y:S01]  /*0240*/  @!P6 LDC R10, c[0x3][R5] ;  /* 0x00c00000050aeb82 */ /* 0x000ea20000000800 */
[----:B------:R-:W-:Y:S02]  /*0250*/  ISETP.GE.AND P1, PT, R29, UR7, PT ;  /* 0x000000071d007c0c */ /* 0x000fe4000bf26270 */
[----:B------:R-:W-:Y:S01]  /*0260*/  ISETP.LT.OR P0, PT, R15, RZ, P0 ;  /* 0x000000ff0f00720c */ /* 0x000fe20000701670 */
[----:B0-----:R-:W-:Y:S01]  /*0270*/  VIADD R9, R25, 0x6 ;  /* 0x0000000619097836 */ /* 0x001fe20000000000 */
[----:B------:R-:W-:-:S02]  /*0280*/  ISETP.GE.AND P2, PT, R27, UR7, PT ;  /* 0x000000071b007c0c */ /* 0x000fc4000bf46270 */
[----:B------:R-:W-:Y:S02]  /*0290*/  ISETP.LT.OR P1, PT, R29, RZ, P1 ;  /* 0x000000ff1d00720c */ /* 0x000fe40000f21670 */
[----:B------:R-:W-:Y:S02]  /*02a0*/  IADD3 R8, PT, PT, R25, 0x5, RZ ;  /* 0x0000000519087810 */ /* 0x000fe40007ffe0ff */
[----:B------:R-:W-:Y:S02]  /*02b0*/  ISETP.GE.AND P3, PT, R6, UR7, PT ;  /* 0x0000000706007c0c */ /* 0x000fe4000bf66270 */
[----:B------:R-:W-:Y:S02]  /*02c0*/  ISETP.LT.OR P2, PT, R27, RZ, P2 ;  /* 0x000000ff1b00720c */ /* 0x000fe40001741670 */
[----:B------:R-:W-:Y:S01]  /*02d0*/  ISETP.GE.AND P5, PT, R8, UR7, PT ;  /* 0x0000000708007c0c */ /* 0x000fe2000bfa6270 */
[----:B------:R-:W0:Y:S01]  /*02e0*/  @!P0 LDC.64 R22, c[0x0][0x380] ;  /* 0x0000e000ff168b82 */ /* 0x000e220000000a00 */
[----:B------:R-:W-:-:S02]  /*02f0*/  ISETP.LT.OR P3, PT, R6, RZ, P3 ;  /* 0x000000ff0600720c */ /* 0x000fc40001f61670 */
[----:B------:R-:W-:Y:S02]  /*0300*/  IADD3 R25, PT, PT, R25, 0x7, RZ ;  /* 0x0000000719197810 */ /* 0x000fe40007ffe0ff */
[C---:B------:R-:W-:Y:S02]  /*0310*/  ISETP.GE.AND P4, PT, R9.reuse, UR7, PT ;  /* 0x0000000709007c0c */ /* 0x040fe4000bf86270 */
[----:B------:R-:W-:Y:S01]  /*0320*/  ISETP.LT.OR P5, PT, R8, RZ, P5 ;  /* 0x000000ff0800720c */ /* 0x000fe20002fa1670 */
[----:B------:R-:W1:Y:S01]  /*0330*/  @!P1 LDC.64 R20, c[0x0][0x380] ;  /* 0x0000e000ff149b82 */ /* 0x000e620000000a00 */
[----:B------:R-:W-:-:S07]  /*0340*/  ISETP.LT.OR P4, PT, R9, RZ, P4 ;  /* 0x000000ff0900720c */ /* 0x000fce0002781670 */
[----:B------:R-:W3:Y:S08]  /*0350*/  @!P2 LDC.64 R18, c[0x0][0x380] ;  /* 0x0000e000ff12ab82 */ /* 0x000ef00000000a00 */
[----:B------:R-:W4:Y:S01]  /*0360*/  @!P5 LDC.64 R12, c[0x0][0x380] ;  /* 0x0000e000ff0cdb82 */ /* 0x000f220000000a00 */
[----:B0-----:R-:W-:-:S06]  /*0370*/  @!P0 IMAD.WIDE.U32 R22, R15, 0x4, R22 ;  /* 0x000000040f168825 */ /* 0x001fcc00078e0016 */
[----:B------:R-:W5:Y:S01]  /*0380*/  @!P0 LDG.E R23, desc[UR8][R22.64] ;  /* 0x0000000816178981 */ /* 0x000f62000c1e1900 */
[----:B------:R-:W0:Y:S01]  /*0390*/  @!P4 LDC.64 R16, c[0x0][0x380] ;  /* 0x0000e000ff10cb82 */ /* 0x000e220000000a00 */
[----:B-1----:R-:W-:-:S06]  /*03a0*/  @!P1 IMAD.WIDE.U32 R20, R29, 0x4, R20 ;  /* 0x000000041d149825 */ /* 0x002fcc00078e0014 */
[----:B------:R-:W5:Y:S01]  /*03b0*/  @!P1 LDG.E R21, desc[UR8][R20.64] ;  /* 0x0000000814159981 */ /* 0x000f62000c1e1900 */
[----:B---3--:R-:W-:-:S06]  /*03c0*/  @!P2 IMAD.WIDE.U32 R18, R27, 0x4, R18 ;  /* 0x000000041b12a825 */ /* 0x008fcc00078e0012 */
[----:B------:R1:W3:Y:S01]  /*03d0*/  @!P2 LDG.E R19, desc[UR8][R18.64] ;  /* 0x000000081213a981 */ /* 0x0002e2000c1e1900 */
[----:B----4-:R-:W-:-:S06]  /*03e0*/  @!P5 IMAD.WIDE.U32 R12, R8, 0x4, R12 ;  /* 0x00000004080cd825 */ /* 0x010fcc00078e000c */
[----:B------:R-:W4:Y:S01]  /*03f0*/  @!P5 LDG.E R13, desc[UR8][R12.64] ;  /* 0x000000080c0dd981 */ /* 0x000f22000c1e1900 */
[----:B0-----:R-:W-:-:S06]  /*0400*/  @!P4 IMAD.WIDE.U32 R16, R9, 0x4, R16 ;  /* 0x000000040910c825 */ /* 0x001fcc00078e0010 */
[----:B------:R-:W4:Y:S01]  /*0410*/  @!P4 LDG.E R17, desc[UR8][R16.64] ;  /* 0x000000081011c981 */ /* 0x000f22000c1e1900 */
[----:B--2---:R-:W-:Y:S01]  /*0420*/  @!P6 FFMA R0, R11, R10, R0 ;  /* 0x0000000a0b00e223 */ /* 0x004fe20000000000 */
[C---:B------:R-:W-:Y:S01]  /*0430*/  ISETP.GE.AND P6, PT, R25.reuse, UR7, PT ;  /* 0x0000000719007c0c */ /* 0x040fe2000bfc6270 */
[----:B------:R-:W0:Y:S03]  /*0440*/  @!P3 LDC.64 R10, c[0x0][0x380] ;  /* 0x0000e000ff0abb82 */ /* 0x000e260000000a00 */
[----:B------:R-:W-:-:S13]  /*0450*/  ISETP.LT.OR P6, PT, R25, RZ, P6 ;  /* 0x000000ff1900720c */ /* 0x000fda00037c1670 */
[----:B------:R-:W2:Y:S01]  /*0460*/  @!P6 LDC.64 R14, c[0x0][0x380] ;  /* 0x0000e000ff0eeb82 */ /* 0x000ea20000000a00 */
[----:B0-----:R-:W-:-:S06]  /*0470*/  @!P3 IMAD.WIDE.U32 R10, R6, 0x4, R10 ;  /* 0x00000004060ab825 */ /* 0x001fcc00078e000a */
[----:B------:R0:W4:Y:S01]  /*0480*/  @!P3 LDG.E R11, desc[UR8][R10.64] ;  /* 0x000000080a0bb981 */ /* 0x000122000c1e1900 */
[----:B--2---:R-:W-:-:S06]  /*0490*/  @!P6 IMAD.WIDE.U32 R14, R25, 0x4, R14 ;  /* 0x00000004190ee825 */ /* 0x004fcc00078e000e */
[----:B------:R-:W2:Y:S01]  /*04a0*/  @!P6 LDG.E R15, desc[UR8][R14.64] ;  /* 0x000000080e0fe981 */ /* 0x000ea2000c1e1900 */
[----:B------:R-:W5:Y:S08]  /*04b0*/  @!P0 LDC R6, c[0x3][R5+0x4] ;  /* 0x00c0010005068b82 */ /* 0x000f700000000800 */
[----:B------:R-:W3:Y:S08]  /*04c0*/  @!P1 LDC R8, c[0x3][R5+0x8] ;  /* 0x00c0020005089b82 */ /* 0x000ef00000000800 */
[----:B------:R-:W3:Y:S08]  /*04d0*/  @!P2 LDC R9, c[0x3][R5+0xc] ;  /* 0x00c003000509ab82 */ /* 0x000ef00000000800 */
[----:B-1----:R-:W4:Y:S01]  /*04e0*/  @!P3 LDC R18, c[0x3][R5+0x10] ;  /* 0x00c004000512bb82 */ /* 0x002f220000000800 */
[----:B-----5:R-:W-:-:S07]  /*04f0*/  @!P0 FFMA R0, R23, R6, R0 ;  /* 0x0000000617008223 */ /* 0x020fce0000000000 */
[----:B------:R-:W1:Y:S08]  /*0500*/  @!P5 LDC R20, c[0x3][R5+0x14] ;  /* 0x00c005000514db82 */ /* 0x000e700000000800 */
[----:B0-----:R-:W0:Y:S01]  /*0510*/  @!P4 LDC R10, c[0x3][R5+0x18] ;  /* 0x00c00600050acb82 */ /* 0x001e220000000800 */
[----:B---3--:R-:W-:Y:S01]  /*0520*/  @!P1 FFMA R0, R21, R8, R0 ;  /* 0x0000000815009223 */ /* 0x008fe20000000000 */
[----:B------:R-:W-:-:S06]  /*0530*/  VIADD R7, R7, 0x8 ;  /* 0x0000000807077836 */ /* 0x000fcc0000000000 */
[----:B------:R-:W2:Y:S01]  /*0540*/  @!P6 LDC R6, c[0x3][R5+0x1c] ;  /* 0x00c007000506eb82 */ /* 0x000ea20000000800 */
[----:B------:R-:W-:Y:S01]  /*0550*/  @!P2 FFMA R0, R19, R9, R0 ;  /* 0x000000091300a223 */ /* 0x000fe20000000000 */
[----:B------:R-:W-:-:S03]  /*0560*/  ISETP.NE.AND P0, PT, R7, R3, PT ;  /* 0x000000030700720c */ /* 0x000fc60003f05270 */
[----:B----4-:R-:W-:-:S04]  /*0570*/  @!P3 FFMA R0, R11, R18, R0 ;  /* 0x000000120b00b223 */ /* 0x010fc80000000000 */
[----:B-1----:R-:W-:-:S04]  /*0580*/  @!P5 FFMA R0, R13, R20, R0 ;  /* 0x000000140d00d223 */ /* 0x002fc80000000000 */
[----:B0-----:R-:W-:-:S04]  /*0590*/  @!P4 FFMA R0, R17, R10, R0 ;  /* 0x0000000a1100c223 */ /* 0x001fc80000000000 */
[----:B--2---:R-:W-:Y:S01]  /*05a0*/  @!P6 FFMA R0, R15, R6, R0 ;  /* 0x000000060f00e223 */ /* 0x004fe20000000000 */
[----:B------:R-:W-:Y:S06]  /*05b0*/  @P0 BRA `(.L_x_14) ;  /* 0xfffffff800f00947 */ /* 0x000fec000383ffff */
.L_x_13:
[----:B------:R-:W-:Y:S05]  /*05c0*/  BRA.U !UP1, `(.L_x_12) ;  /* 0x0000000509387547 */ /* 0x000fea000b800000 */
[----:B------:R-:W0:Y:S01]  /*05d0*/  LDCU UR4, c[0x0][0x390] ;  /* 0x00007200ff0477ac */ /* 0x000e220008000800 */
[----:B------:R-:W-:Y:S02]  /*05e0*/  UISETP.GE.U32.AND UP0, UPT, UR6, 0x4, UPT ;  /* 0x000000040600788c */ /* 0x000fe4000bf06070 */
[----:B0-----:R-:W-:-:S04]  /*05f0*/  ULOP3.LUT UR5, UR4, 0x3, URZ, 0xc0, !UPT ;  /* 0x0000000304057892 */ /* 0x001fc8000f8ec0ff */
[----:B------:R-:W-:-:S03]  /*0600*/  UISETP.NE.AND UP1, UPT, UR5, URZ, UPT ;  /* 0x000000ff0500728c */ /* 0x000fc6000bf25270 */
[----:B------:R-:W-:Y:S08]  /*0610*/  BRA.U !UP0, `(.L_x_15) ;  /* 0x00000001088c7547 */ /* 0x000ff0000b800000 */
[----:B------:R-:W0:Y:S01]  /*0620*/  LDCU UR6, c[0x0][0x394] ;  /* 0x00007280ff0677ac */ /* 0x000e220008000800 */
[----:B------:R-:W-:-:S04]  /*0630*/  IADD3 R5, PT, PT, R4, R3, RZ ;  /* 0x0000000304057210 */ /* 0x000fc80007ffe0ff */
[C---:B------:R-:W-:Y:S01]  /*0640*/  IADD3 R17, PT, PT, R5.reuse, 0x2, RZ ;  /* 0x0000000205117810 */ /* 0x040fe20007ffe0ff */
[C---:B------:R-:W-:Y:S02]  /*0650*/  VIADD R15, R5.reuse, 0x1 ;  /* 0x00000001050f7836 */ /* 0x040fe40000000000 */
[C---:B------:R-:W-:Y:S01]  /*0660*/  VIADD R19, R5.reuse, 0x3 ;  /* 0x0000000305137836 */ /* 0x040fe20000000000 */
[----:B0-----:R-:W-:Y:S02]  /*0670*/  ISETP.GE.AND P0, PT, R5, UR6, PT ;  /* 0x0000000605007c0c */ /* 0x001fe4000bf06270 */
[----:B------:R-:W-:Y:S02]  /*0680*/  ISETP.GE.AND P1, PT, R15, UR6, PT ;  /* 0x000000060f007c0c */ /* 0x000fe4000bf26270 */
[----:B------:R-:W-:Y:S02]  /*0690*/  ISETP.LT.OR P0, PT, R5, RZ, P0 ;  /* 0x000000ff0500720c */ /* 0x000fe40000701670 */
[----:B------:R-:W-:-:S02]  /*06a0*/  ISETP.GE.AND P2, PT, R17, UR6, PT ;  /* 0x0000000611007c0c */ /* 0x000fc4000bf46270 */
[----:B------:R-:W-:Y:S02]  /*06b0*/  ISETP.LT.OR P1, PT, R15, RZ, P1 ;  /* 0x000000ff0f00720c */ /* 0x000fe40000f21670 */
[----:B------:R-:W-:Y:S02]  /*06c0*/  ISETP.GE.AND P3, PT, R19, UR6, PT ;  /* 0x0000000613007c0c */ /* 0x000fe4000bf66270 */
[----:B------:R-:W-:Y:S02]  /*06d0*/  ISETP.LT.OR P2, PT, R17, RZ, P2 ;  /* 0x000000ff1100720c */ /* 0x000fe40001741670 */
[----:B------:R-:W-:-:S03]  /*06e0*/  ISETP.LT.OR P3, PT, R19, RZ, P3 ;  /* 0x000000ff1300720c */ /* 0x000fc60001f61670 */
[----:B------:R-:W0:Y:S08]  /*06f0*/  @!P0 LDC.64 R10, c[0x0][0x380] ;  /* 0x0000e000ff0a8b82 */ /* 0x000e300000000a00 */
[----:B------:R-:W1:Y:S08]  /*0700*/  @!P1 LDC.64 R12, c[0x0][0x380] ;  /* 0x0000e000ff0c9b82 */ /* 0x000e700000000a00 */
[----:B------:R-:W2:Y:S08]  /*0710*/  @!P2 LDC.64 R8, c[0x0][0x380] ;  /* 0x0000e000ff08ab82 */ /* 0x000eb00000000a00 */
[----:B------:R-:W3:Y:S01]  /*0720*/  @!P3 LDC.64 R6, c[0x0][0x380] ;  /* 0x0000e000ff06bb82 */ /* 0x000ee20000000a00 */
[----:B0-----:R-:W-:-:S06]  /*0730*/  @!P0 IMAD.WIDE.U32 R10, R5, 0x4, R10 ;  /* 0x00000004050a8825 */ /* 0x001fcc00078e000a */
[----:B------:R-:W4:Y:S01]  /*0740*/  @!P0 LDG.E R11, desc[UR8][R10.64] ;  /* 0x000000080a0b8981 */ /* 0x000f22000c1e1900 */
[----:B-1----:R-:W-:-:S06]  /*0750*/  @!P1 IMAD.WIDE.U32 R12, R15, 0x4, R12 ;  /* 0x000000040f0c9825 */ /* 0x002fcc00078e000c */
[----:B------:R-:W5:Y:S01]  /*0760*/  @!P1 LDG.E R13, desc[UR8][R12.64] ;  /* 0x000000080c0d9981 */ /* 0x000f62000c1e1900 */
[----:B--2---:R-:W-:-:S06]  /*0770*/  @!P2 IMAD.WIDE.U32 R8, R17, 0x4, R8 ;  /* 0x000000041108a825 */ /* 0x004fcc00078e0008 */
[----:B------:R-:W2:Y:S01]  /*0780*/  @!P2 LDG.E R9, desc[UR8][R8.64] ;  /* 0x000000080809a981 */ /* 0x000ea2000c1e1900 */
[----:B---3--:R-:W-:-:S06]  /*0790*/  @!P3 IMAD.WIDE.U32 R6, R19, 0x4, R6 ;  /* 0x000000041306b825 */ /* 0x008fcc00078e0006 */
[----:B------:R-:W3:Y:S01]  /*07a0*/  @!P3 LDG.E R7, desc[UR8][R6.64] ;  /* 0x000000080607b981 */ /* 0x000ee2000c1e1900 */
[----:B------:R-:W-:-:S04]  /*07b0*/  SHF.L.U32 R5, R3, 0x2, RZ ;  /* 0x0000000203057819 */ /* 0x000fc800000006ff */
[----:B------:R-:W4:Y:S08]  /*07c0*/  @!P0 LDC R14, c[0x3][R5] ;  /* 0x00c00000050e8b82 */ /* 0x000f300000000800 */
[----:B------:R-:W5:Y:S08]  /*07d0*/  @!P1 LDC R15, c[0x3][R5+0x4] ;  /* 0x00c00100050f9b82 */ /* 0x000f700000000800 */
[----:B------:R-:W2:Y:S08]  /*07e0*/  @!P2 LDC R16, c[0x3][R5+0x8] ;  /* 0x00c002000510ab82 */ /* 0x000eb00000000800 */
[----:B------:R-:W3:Y:S01]  /*07f0*/  @!P3 LDC R17, c[0x3][R5+0xc] ;  /* 0x00c003000511bb82 */ /* 0x000ee20000000800 */
[----:B------:R-:W-:-:S02]  /*0800*/  VIADD R3, R3, 0x4 ;  /* 0x0000000403037836 */ /* 0x000fc40000000000 */
[----:B----4-:R-:W-:-:S04]  /*0810*/  @!P0 FFMA R0, R11, R14, R0 ;  /* 0x0000000e0b008223 */ /* 0x010fc80000000000 */
[----:B-----5:R-:W-:-:S04]  /*0820*/  @!P1 FFMA R0, R13, R15, R0 ;  /* 0x0000000f0d009223 */ /* 0x020fc80000000000 */
[----:B--2---:R-:W-:-:S04]  /*0830*/  @!P2 FFMA R0, R9, R16, R0 ;  /* 0x000000100900a223 */ /* 0x004fc80000000000 */
[----:B---3--:R-:W-:-:S07]  /*0840*/  @!P3 FFMA R0, R7, R17, R0 ;  /* 0x000000110700b223 */ /* 0x008fce0000000000 */
.L_x_15:
[----:B------:R-:W-:Y:S05]  /*0850*/  BRA.U !UP1, `(.L_x_12) ;  /* 0x0000000109947547 */ /* 0x000fea000b800000 */
[----:B------:R-:W-:Y:S02]  /*0860*/  UISETP.NE.AND UP0, UPT, UR5, 0x1, UPT ;  /* 0x000000010500788c */ /* 0x000fe4000bf05270 */
[----:B------:R-:W-:-:S04]  /*0870*/  ULOP3.LUT UR4, UR4, 0x1, URZ, 0xc0, !UPT ;  /* 0x0000000104047892 */ /* 0x000fc8000f8ec0ff */
[----:B------:R-:W-:-:S03]  /*0880*/  UISETP.NE.U32.AND UP1, UPT, UR4, 0x1, UPT ;  /* 0x000000010400788c */ /* 0x000fc6000bf25070 */
[----:B------:R-:W-:Y:S08]  /*0890*/  BRA.U !UP0, `(.L_x_16) ;  /* 0x00000001084c7547 */ /* 0x000ff0000b800000 */
[----:B------:R-:W0:Y:S01]  /*08a0*/  LDCU UR4, c[0x0][0x394] ;  /* 0x00007280ff0477ac */ /* 0x000e220008000800 */
[----:B------:R-:W-:-:S05]  /*08b0*/  IADD3 R11, PT, PT, R4, R3, RZ ;  /* 0x00000003040b7210 */ /* 0x000fca0007ffe0ff */
[C---:B------:R-:W-:Y:S01]  /*08c0*/  VIADD R5, R11.reuse, 0x1 ;  /* 0x000000010b057836 */ /* 0x040fe20000000000 */
[----:B0-----:R-:W-:-:S04]  /*08d0*/  ISETP.GE.AND P0, PT, R11, UR4, PT ;  /* 0x000000040b007c0c */ /* 0x001fc8000bf06270 */
[----:B------:R-:W-:Y:S02]  /*08e0*/  ISETP.GE.AND P1, PT, R5, UR4, PT ;  /* 0x0000000405007c0c */ /* 0x000fe4000bf26270 */
[----:B------:R-:W-:Y:S02]  /*08f0*/  ISETP.LT.OR P0, PT, R11, RZ, P0 ;  /* 0x000000ff0b00720c */ /* 0x000fe40000701670 */
[----:B------:R-:W-:-:S11]  /*0900*/  ISETP.LT.OR P1, PT, R5, RZ, P1 ;  /* 0x000000ff0500720c */ /* 0x000fd60000f21670 */
[----:B------:R-:W0:Y:S08]  /*0910*/  @!P0 LDC.64 R6, c[0x0][0x380] ;  /* 0x0000e000ff068b82 */ /* 0x000e300000000a00 */
[----:B------:R-:W1:Y:S01]  /*0920*/  @!P1 LDC.64 R8, c[0x0][0x380] ;  /* 0x0000e000ff089b82 */ /* 0x000e620000000a00 */
[----:B0-----:R-:W-:-:S06]  /*0930*/  @!P0 IMAD.WIDE.U32 R6, R11, 0x4, R6 ;  /* 0x000000040b068825 */ /* 0x001fcc00078e0006 */
[----:B------:R-:W2:Y:S01]  /*0940*/  @!P0 LDG.E R7, desc[UR8][R6.64] ;  /* 0x0000000806078981 */ /* 0x000ea2000c1e1900 */
[----:B-1----:R-:W-:-:S06]  /*0950*/  @!P1 IMAD.WIDE.U32 R8, R5, 0x4, R8 ;  /* 0x0000000405089825 */ /* 0x002fcc00078e0008 */
[----:B------:R-:W3:Y:S01]  /*0960*/  @!P1 LDG.E R9, desc[UR8][R8.64] ;  /* 0x0000000808099981 */ /* 0x000ee2000c1e1900 */
[----:B------:R-:W-:-:S04]  /*0970*/  SHF.L.U32 R11, R3, 0x2, RZ ;  /* 0x00000002030b7819 */ /* 0x000fc800000006ff */
[----:B------:R-:W2:Y:S08]  /*0980*/  @!P0 LDC R5, c[0x3][R11] ;  /* 0x00c000000b058b82 */ /* 0x000eb00000000800 */
[----:B------:R-:W3:Y:S01]  /*0990*/  @!P1 LDC R10, c[0x3][R11+0x4] ;  /* 0x00c001000b0a9b82 */ /* 0x000ee20000000800 */
[----:B------:R-:W-:Y:S02]  /*09a0*/  VIADD R3, R3, 0x2 ;  /* 0x0000000203037836 */ /* 0x000fe40000000000 */
[----:B--2---:R-:W-:-:S04]  /*09b0*/  @!P0 FFMA R0, R7, R5, R0 ;  /* 0x0000000507008223 */ /* 0x004fc80000000000 */
[----:B---3--:R-:W-:-:S07]  /*09c0*/  @!P1 FFMA R0, R9, R10, R0 ;  /* 0x0000000a09009223 */ /* 0x008fce0000000000 */
.L_x_16:
[----:B------:R-:W-:Y:S05]  /*09d0*/  BRA.U UP1, `(.L_x_12) ;  /* 0x0000000101347547 */ /* 0x000fea000b800000 */
[----:B------:R-:W0:Y:S01]  /*09e0*/  LDCU UR4, c[0x0][0x394] ;  /* 0x00007280ff0477ac */ /* 0x000e220008000800 */
[----:B------:R-:W-:Y:S01]  /*09f0*/  IADD3 R7, PT, PT, R4, R3, RZ ;  /* 0x0000000304077210 */ /* 0x000fe20007ffe0ff */
[----:B------:R-:W-:Y:S03]  /*0a00*/  BSSY.RECONVERGENT B0, `(.L_x_12) ;  /* 0x000000a000007945 */ /* 0x000fe60003800200 */
[----:B0-----:R-:W-:-:S04]  /*0a10*/  ISETP.GE.AND P0, PT, R7, UR4, PT ;  /* 0x0000000407007c0c */ /* 0x001fc8000bf06270 */
[----:B------:R-:W-:-:S13]  /*0a20*/  ISETP.LT.OR P0, PT, R7, RZ, P0 ;  /* 0x000000ff0700720c */ /* 0x000fda0000701670 */
[----:B------:R-:W-:Y:S05]  /*0a30*/  @P0 BRA `(.L_x_17) ;  /* 0x0000000000180947 */ /* 0x000fea0003800000 */
[----:B------:R-:W0:Y:S02]  /*0a40*/  LDC.64 R4, c[0x0][0x380] ;  /* 0x0000e000ff047b82 */ /* 0x000e240000000a00 */
[----:B0-----:R-:W-:-:S06]  /*0a50*/  IMAD.WIDE.U32 R4, R7, 0x4, R4 ;  /* 0x0000000407047825 */ /* 0x001fcc00078e0004 */
[----:B------:R-:W2:Y:S01]  /*0a60*/  LDG.E R5, desc[UR8][R4.64] ;  /* 0x0000000804057981 */ /* 0x000ea2000c1e1900 */
[----:B------:R-:W-:-:S06]  /*0a70*/  IMAD.SHL.U32 R3, R3, 0x4, RZ ;  /* 0x0000000403037824 */ /* 0x000fcc00078e00ff */
[----:B------:R-:W2:Y:S02]  /*0a80*/  LDC R3, c[0x3][R3] ;  /* 0x00c0000003037b82 */ /* 0x000ea40000000800 */
[----:B--2---:R-:W-:-:S07]  /*0a90*/  FFMA R0, R5, R3, R0 ;  /* 0x0000000305007223 */ /* 0x004fce0000000000 */
.L_x_17:
[----:B------:R-:W-:Y:S05]  /*0aa0*/  BSYNC.RECONVERGENT B0 ;  /* 0x0000000000007941 */ /* 0x000fea0003800200 */
.L_x_12:
[----:B------:R-:W0:Y:S02]  /*0ab0*/  LDC.64 R4, c[0x0][0x388] ;  /* 0x0000e200ff047b82 */ /* 0x000e240000000a00 */
[----:B0-----:R-:W-:-:S05]  /*0ac0*/  IMAD.WIDE R2, R2, 0x4, R4 ;  /* 0x0000000402027825 */ /* 0x001fca00078e0204 */
[----:B------:R-:W-:Y:S01]  /*0ad0*/  STG.E desc[UR8][R2.64], R0 ;  /* 0x0000000002007986 */ /* 0x000fe2000c101908 */
[----:B------:R-:W-:Y:S05]  /*0ae0*/  EXIT ;  /* 0x000000000000794d */ /* 0x000fea0003800000 */
.L_x_18:
        /* <DEDUP_REMOVED lines=9> */
.L_x_27:


//--------------------- .text._Z17CUDAConvolution1DPfS_S_ii --------------------------
	.section	.text._Z17CUDAConvolution1DPfS_S_ii,"ax",@progbits
	.align	128
        .global         _Z17CUDAConvolution1DPfS_S_ii
        .type           _Z17CUDAConvolution1DPfS_S_ii,@function
        .size           _Z17CUDAConvolution1DPfS_S_ii,(.L_x_28 - _Z17CUDAConvolution1DPfS_S_ii)
        .other          _Z17CUDAConvolution1DPfS_S_ii,@"STO_CUDA_ENTRY STV_DEFAULT"
_Z17CUDAConvolution1DPfS_S_ii:
.text._Z17CUDAConvolution1DPfS_S_ii:
        /* <DEDUP_REMOVED lines=11> */
[----:B------:R-:W-:Y:S01]  /*00b0*/  IMAD.MOV.U32 R0, RZ, RZ, RZ ;  /* 0x000000ffff007224 */ /* 0x000fe200078e00ff */
[----:B------:R-:W-:Y:S01]  /*00c0*/  ULEA.HI UR4, UR5, UR5, URZ, 0x1 ;  /* 0x0000000505047291 */ /* 0x000fe2000f8f08ff */
[----:B------:R-:W-:Y:S01]  /*00d0*/  MOV R3, RZ ;  /* 0x000000ff00037202 */ /* 0x000fe20000000f00 */
[----:B------:R-:W-:Y:S02]  /*00e0*/  ULOP3.LUT UR6, UR5, 0x7, URZ, 0xc0, !UPT ;  /* 0x0000000705067892 */ /* 0x000fe4000f8ec0ff */
[----:B------:R-:W-:Y:S02]  /*00f0*/  USHF.R.S32.HI UR4, URZ, 0x1, UR4 ;  /* 0x00000001ff047899 */ /* 0x000fe40008011404 */
[----:B------:R-:W-:-:S04]  /*0100*/  UISETP.NE.AND UP1, UPT, UR6, URZ, UPT ;  /* 0x000000ff0600728c */ /* 0x000fc8000bf25270 */
[----:B------:R-:W-:Y:S01]  /*0110*/  VIADD R4, R2, -UR4 ;  /* 0x8000000402047c36 */ /* 0x000fe20008000000 */
[----:B------:R-:W-:Y:S06]  /*0120*/  BRA.U !UP0, `(.L_x_20) ;  /* 0x0000000508287547 */ /* 0x000fec000b800000 */
[----:B------:R-:W-:Y:S01]  /*0130*/  ULOP3.LUT UR4, UR5, 0x7ffffff8, URZ, 0xc0, !UPT ;  /* 0x7ffffff805047892 */ /* 0x000fe2000f8ec0ff */
[----:B------:R-:W-:Y:S01]  /*0140*/  MOV R0, RZ ;  /* 0x000000ff00007202 */ /* 0x000fe20000000f00 */
[----:B------:R-:W-:Y:S01]  /*0150*/  IMAD.MOV.U32 R7, RZ, RZ, RZ ;  /* 0x000000ffff077224 */ /* 0x000fe200078e00ff */
[----:B------:R-:W0:Y:S03]  /*0160*/  LDCU UR7, c[0x0][0x39c] ;  /* 0x00007380ff0777ac */ /* 0x000e260008000800 */
[----:B------:R-:W-:-:S07]  /*0170*/  MOV R3, UR4 ;  /* 0x0000000400037c02 */ /* 0x000fce0008000f00 */
.L_x_21:
[----:B------:R-:W-:Y:S01]  /*0180*/  IMAD.IADD R29, R4, 0x1, R7 ;  /* 0x00000001041d7824 */ /* 0x000fe200078e0207 */
[----:B------:R-:W1:Y:S04]  /*0190*/  LDC.64 R14, c[0x0][0x388] ;  /* 0x0000e200ff0e7b82 */ /* 0x000e680000000a00 */
[----:B0-----:R-:W-:-:S04]  /*01a0*/  ISETP.GE.AND P4, PT, R29, UR7, PT ;  /* 0x000000071d007c0c */ /* 0x001fc8000bf86270 */
[----:B------:R-:W-:-:S13]  /*01b0*/  ISETP.LT.OR P4, PT, R29, RZ, P4 ;  /* 0x000000ff1d00720c */ /* 0x000fda0002781670 */
[----:B------:R-:W0:Y:S01]  /*01c0*/  @!P4 LDC.64 R8, c[0x0][0x380] ;  /* 0x0000e000ff08cb82 */ /* 0x000e220000000a00 */
[----:B-1----:R-:W-:-:S05]  /*01d0*/  IMAD.WIDE.U32 R14, R7, 0x4, R14 ;  /* 0x00000004070e7825 */ /* 0x002fca00078e000e */
[----:B------:R-:W2:Y:S01]  /*01e0*/  @!P4 LDG.E R10, desc[UR8][R14.64] ;  /* 0x000000080e0ac981 */ /* 0x000ea2000c1e1900 */
[----:B0-----:R-:W-:-:S06]  /*01f0*/  @!P4 IMAD.WIDE.U32 R8, R29, 0x4, R8 ;  /* 0x000000041d08c825 */ /* 0x001fcc00078e0008 */
[----:B------:R-:W2:Y:S01]  /*0200*/  @!P4 LDG.E R9, desc[UR8][R8.64] ;  /* 0x000000080809c981 */ /* 0x000ea2000c1e1900 */
[----:B------:R-:W-:-:S04]  /*0210*/  IADD3 R19, PT, PT, R29, 0x1, RZ ;  /* 0x000000011d137810 */ /* 0x000fc80007ffe0ff */
[----:B------:R-:W-:Y:S01]  /*0220*/  ISETP.GE.AND P0, PT, R19, UR7, PT ;  /* 0x0000000713007c0c */ /* 0x000fe2000bf06270 */
[----:B------:R-:W-:-:S03]  /*0230*/  VIADD R24, R29, 0x2 ;  /* 0x000000021d187836 */ /* 0x000fc60000000000 */
[----:B------:R-:W-:Y:S02]  /*0240*/  ISETP.LT.OR P0, PT, R19, RZ, P0 ;  /* 0x000000ff1300720c */ /* 0x000fe40000701670 */
[C---:B------:R-:W-:Y:S02]  /*0250*/  IADD3 R25, PT, PT, R29.reuse, 0x3, RZ ;  /* 0x000000031d197810 */ /* 0x040fe40007ffe0ff */
[C---:B------:R-:W-:Y:S01]  /*0260*/  ISETP.GE.AND P3, PT, R24.reuse, UR7, PT ;  /* 0x0000000718007c0c */ /* 0x040fe2000bf66270 */
[----:B------:R-:W-:Y:S01]  /*0270*/  VIADD R5, R29, 0x4 ;  /* 0x000000041d057836 */ /* 0x000fe20000000000 */
[C---:B------:R-:W-:Y:S02]  /*0280*/  ISETP.GE.AND P2, PT, R25.reuse, UR7, PT ;  /* 0x0000000719007c0c */ /* 0x040fe4000bf46270 */
[----:B------:R-:W-:Y:S02]  /*0290*/  ISETP.LT.OR P3, PT, R24, RZ, P3 ;  /* 0x000000ff1800720c */ /* 0x000fe40001f61670 */
[----:B------:R-:W-:-:S02]  /*02a0*/  ISETP.LT.OR P2, PT, R25, RZ, P2 ;  /* 0x000000ff1900720c */ /* 0x000fc40001741670 */
[----:B------:R-:W-:Y:S01]  /*02b0*/  IADD3 R6, PT, PT, R29, 0x5, RZ ;  /* 0x000000051d067810 */ /* 0x000fe20007ffe0ff */
[----:B------:R-:W0:Y:S01]  /*02c0*/  @!P0 LDC.64 R22, c[0x0][0x380] ;  /* 0x0000e000ff168b82 */ /* 0x000e220000000a00 */
[----:B------:R-:W-:Y:S01]  /*02d0*/  ISETP.GE.AND P1, PT, R5, UR7, PT ;  /* 0x0000000705007c0c */ /* 0x000fe2000bf26270 */
[----:B------:R-:W-:Y:S01]  /*02e0*/  VIADD R27, R29, 0x6 ;  /* 0x000000061d1b7836 */ /* 0x000fe20000000000 */
[C---:B------:R-:W-:Y:S02]  /*02f0*/  ISETP.GE.AND P5, PT, R6.reuse, UR7, PT ;  /* 0x0000000706007c0c */ /* 0x040fe4000bfa6270 */
[----:B------:R-:W-:Y:S02]  /*0300*/  ISETP.LT.OR P1, PT, R5, RZ, P1 ;  /* 0x000000ff0500720c */ /* 0x000fe40000f21670 */
[----:B------:R-:W-:Y:S01]  /*0310*/  IADD3 R29, PT, PT, R29, 0x7, RZ ;  /* 0x000000071d1d7810 */ /* 0x000fe20007ffe0ff */
[----:B------:R-:W1:Y:S01]  /*0320*/  @!P3 LDC.64 R12, c[0x0][0x380] ;  /* 0x0000e000ff0cbb82 */ /* 0x000e620000000a00 */
[----:B------:R-:W-:-:S02]  /*0330*/  ISETP.LT.OR P5, PT, R6, RZ, P5 ;  /* 0x000000ff0600720c */ /* 0x000fc40002fa1670 */
[----:B------:R-:W-:-:S04]  /*0340*/  ISETP.GE.AND P6, PT, R29, UR7, PT ;  /* 0x000000071d007c0c */ /* 0x000fc8000bfc6270 */
[----:B------:R-:W-:-:S07]  /*0350*/  ISETP.LT.OR P6, PT, R29, RZ, P6 ;  /* 0x000000ff1d00720c */ /* 0x000fce00037c1670 */
[----:B------:R-:W3:Y:S01]  /*0360*/  @!P5 LDC.64 R16, c[0x0][0x380] ;  /* 0x0000e000ff10db82 */ /* 0x000ee20000000a00 */
[----:B0-----:R-:W-:-:S07]  /*0370*/  @!P0 IMAD.WIDE.U32 R22, R19, 0x4, R22 ;  /* 0x0000000413168825 */ /* 0x001fce00078e0016 */
[----:B------:R-:W0:Y:S01]  /*0380*/  @!P6 LDC.64 R20, c[0x0][0x380] ;  /* 0x0000e000ff14eb82 */ /* 0x000e220000000a00 */
[----:B------:R-:W4:Y:S01]  /*0390*/  @!P0 LDG.E R23, desc[UR8][R22.64] ;  /* 0x0000000816178981 */ /* 0x000f22000c1e1900 */
[----:B-1----:R-:W-:-:S03]  /*03a0*/  @!P3 IMAD.WIDE.U32 R12, R24, 0x4, R12 ;  /* 0x00000004180cb825 */ /* 0x002fc600078e000c */
[----:B------:R-:W4:Y:S04]  /*03b0*/  @!P0 LDG.E R24, desc[UR8][R14.64+0x4] ;  /* 0x000004080e188981 */ /* 0x000f28000c1e1900 */
[----:B------:R-:W5:Y:S04]  /*03c0*/  @!P3 LDG.E R13, desc[UR8][R12.64] ;  /* 0x000000080c0db981 */ /* 0x000f68000c1e1900 */
[----:B------:R-:W5:Y:S01]  /*03d0*/  @!P5 LDG.E R22, desc[UR8][R14.64+0x14] ;  /* 0x000014080e16d981 */ /* 0x000f62000c1e1900 */
[----:B---3--:R-:W-:-:S03]  /*03e0*/  @!P5 IMAD.WIDE.U32 R16, R6, 0x4, R16 ;  /* 0x000000040610d825 */ /* 0x008fc600078e0010 */
[----:B------:R-:W3:Y:S04]  /*03f0*/  @!P1 LDG.E R6, desc[UR8][R14.64+0x10] ;  /* 0x000010080e069981 */ /* 0x000ee8000c1e1900 */
[----:B------:R-:W3:Y:S01]  /*0400*/  @!P5 LDG.E R17, desc[UR8][R16.64] ;  /* 0x000000081011d981 */ /* 0x000ee2000c1e1900 */
[----:B0-----:R-:W-:-:S06]  /*0410*/  @!P6 IMAD.WIDE.U32 R20, R29, 0x4, R20 ;  /* 0x000000041d14e825 */ /* 0x001fcc00078e0014 */
[----:B------:R-:W3:Y:S01]  /*0420*/  @!P6 LDG.E R21, desc[UR8][R20.64] ;  /* 0x000000081415e981 */ /* 0x000ee2000c1e1900 */
[----:B--2---:R-:W-:Y:S01]  /*0430*/  @!P4 FFMA R0, R9, R10, R0 ;  /* 0x0000000a0900c223 */ /* 0x004fe20000000000 */
[C---:B------:R-:W-:Y:S01]  /*0440*/  ISETP.GE.AND P4, PT, R27.reuse, UR7, PT ;  /* 0x000000071b007c0c */ /* 0x040fe2000bf86270 */
[----:B------:R-:W0:Y:S03]  /*0450*/  @!P2 LDC.64 R10, c[0x0][0x380] ;  /* 0x0000e000ff0aab82 */ /* 0x000e260000000a00 */
[----:B------:R-:W-:-:S05]  /*0460*/  ISETP.LT.OR P4, PT, R27, RZ, P4 ;  /* 0x000000ff1b00720c */ /* 0x000fca0002781670 */
[----:B------:R-:W1:Y:S08]  /*0470*/  @!P1 LDC.64 R8, c[0x0][0x380] ;  /* 0x0000e000ff089b82 */ /* 0x000e700000000a00 */
[----:B------:R-:W2:Y:S01]  /*0480*/  @!P4 LDC.64 R18, c[0x0][0x380] ;  /* 0x0000e000ff12cb82 */ /* 0x000ea20000000a00 */
[----:B------:R-:W3:Y:S01]  /*0490*/  @!P4 LDG.E R12, desc[UR8][R14.64+0x18] ;  /* 0x000018080e0cc981 */ /* 0x000ee2000c1e1900 */
[----:B0-----:R-:W-:-:S03]  /*04a0*/  @!P2 IMAD.WIDE.U32 R10, R25, 0x4, R10 ;  /* 0x00000004190aa825 */ /* 0x001fc600078e000a */
[----:B------:R-:W5:Y:S04]  /*04b0*/  @!P3 LDG.E R25, desc[UR8][R14.64+0x8] ;  /* 0x000008080e19b981 */ /* 0x000f68000c1e1900 */
[----:B------:R-:W3:Y:S01]  /*04c0*/  @!P2 LDG.E R11, desc[UR8][R10.64] ;  /* 0x000000080a0ba981 */ /* 0x000ee2000c1e1900 */
[----:B-1----:R-:W-:-:S03]  /*04d0*/  @!P1 IMAD.WIDE.U32 R8, R5, 0x4, R8 ;  /* 0x0000000405089825 */ /* 0x002fc600078e0008 */
[----:B------:R-:W3:Y:S04]  /*04e0*/  @!P2 LDG.E R5, desc[UR8][R14.64+0xc] ;  /* 0x00000c080e05a981 */ /* 0x000ee8000c1e1900 */
[----:B------:R-:W3:Y:S01]  /*04f0*/  @!P1 LDG.E R9, desc[UR8][R8.64] ;  /* 0x0000000808099981 */ /* 0x000ee2000c1e1900 */
[----:B--2---:R-:W-:-:S03]  /*0500*/  @!P4 IMAD.WIDE.U32 R18, R27, 0x4, R18 ;  /* 0x000000041b12c825 */ /* 0x004fc600078e0012 */
[----:B------:R-:W2:Y:S04]  /*0510*/  @!P6 LDG.E R10, desc[UR8][R14.64+0x1c] ;  /* 0x00001c080e0ae981 */ /* 0x000ea8000c1e1900 */
[----:B------:R-:W2:Y:S01]  /*0520*/  @!P4 LDG.E R19, desc[UR8][R18.64] ;  /* 0x000000081213c981 */ /* 0x000ea2000c1e1900 */
[----:B------:R-:W-:Y:S01]  /*0530*/  IADD3 R7, PT, PT, R7, 0x8, RZ ;  /* 0x0000000807077810 */ /* 0x000fe20007ffe0ff */
[----:B----4-:R-:W-:-:S03]  /*0540*/  @!P0 FFMA R0, R23, R24, R0 ;  /* 0x0000001817008223 */ /* 0x010fc60000000000 */
[----:B------:R-:W-:Y:S01]  /*0550*/  ISETP.NE.AND P0, PT, R7, R3, PT ;  /* 0x000000030700720c */ /* 0x000fe20003f05270 */
[----:B-----5:R-:W-:-:S04]  /*0560*/  @!P3 FFMA R0, R13, R25, R0 ;  /* 0x000000190d00b223 */ /* 0x020fc80000000000 */
[----:B---3--:R-:W-:-:S04]  /*0570*/  @!P2 FFMA R0, R11, R5, R0 ;  /* 0x000000050b00a223 */ /* 0x008fc80000000000 */
[----:B------:R-:W-:-:S04]  /*0580*/  @!P1 FFMA R0, R9, R6, R0 ;  /* 0x0000000609009223 */ /* 0x000fc80000000000 */
[----:B------:R-:W-:-:S04]  /*0590*/  @!P5 FFMA R0, R17, R22, R0 ;  /* 0x000000161100d223 */ /* 0x000fc80000000000 */
[----:B--2---:R-:W-:-:S04]  /*05a0*/  @!P4 FFMA R0, R19, R12, R0 ;  /* 0x0000000c1300c223 */ /* 0x004fc80000000000 */
[----:B------:R-:W-:Y:S01]  /*05b0*/  @!P6 FFMA R0, R21, R10, R0 ;  /* 0x0000000a1500e223 */ /* 0x000fe20000000000 */
[----:B------:R-:W-:Y:S06]  /*05c0*/  @P0 BRA `(.L_x_21) ;  /* 0xfffffff800ec0947 */ /* 0x000fec000383ffff */
.L_x_20:
[----:B------:R-:W-:Y:S05]  /*05d0*/  BRA.U !UP1, `(.L_x_19) ;  /* 0x0000000509447547 */ /* 0x000fea000b800000 */
[----:B------:R-:W0:Y:S01]  /*05e0*/  LDCU UR4, c[0x0][0x398] ;  /* 0x00007300ff0477ac */ /* 0x000e220008000800 */
[----:B------:R-:W-:Y:S02]  /*05f0*/  UISETP.GE.U32.AND UP0, UPT, UR6, 0x4, UPT ;  /* 0x000000040600788c */ /* 0x000fe4000bf06070 */
[----:B0-----:R-:W-:-:S04]  /*0600*/  ULOP3.LUT UR5, UR4, 0x3, URZ, 0xc0, !UPT ;  /* 0x0000000304057892 */ /* 0x001fc8000f8ec0ff */
[----:B------:R-:W-:-:S03]  /*0610*/  UISETP.NE.AND UP1, UPT, UR5, URZ, UPT ;  /* 0x000000ff0500728c */ /* 0x000fc6000bf25270 */
[----:B------:R-:W-:Y:S08]  /*0620*/  BRA.U !UP0, `(.L_x_22) ;  /* 0x0000000108907547 */ /* 0x000ff0000b800000 */
[----:B------:R-:W0:Y:S01]  /*0630*/  LDCU UR6, c[0x0][0x39c] ;  /* 0x00007380ff0677ac */ /* 0x000e220008000800 */
[----:B------:R-:W-:Y:S01]  /*0640*/  IMAD.IADD R17, R4, 0x1, R3 ;  /* 0x0000000104117824 */ /* 0x000fe200078e0203 */
[----:B------:R-:W1:Y:S03]  /*0650*/  LDC.64 R8, c[0x0][0x388] ;  /* 0x0000e200ff087b82 */ /* 0x000e660000000a00 */
[C---:B------:R-:W-:Y:S01]  /*0660*/  VIADD R5, R17.reuse, 0x3 ;  /* 0x0000000311057836 */ /* 0x040fe20000000000 */
[C---:B------:R-:W-:Y:S02]  /*0670*/  IADD3 R19, PT, PT, R17.reuse, 0x1, RZ ;  /* 0x0000000111137810 */ /* 0x040fe40007ffe0ff */
[C---:B------:R-:W-:Y:S02]  /*0680*/  IADD3 R21, PT, PT, R17.reuse, 0x2, RZ ;  /* 0x0000000211157810 */ /* 0x040fe40007ffe0ff */
[----:B0-----:R-:W-:-:S02]  /*0690*/  ISETP.GE.AND P0, PT, R17, UR6, PT ;  /* 0x0000000611007c0c */ /* 0x001fc4000bf06270 */
[----:B------:R-:W-:Y:S02]  /*06a0*/  ISETP.GE.AND P1, PT, R19, UR6, PT ;  /* 0x0000000613007c0c */ /* 0x000fe4000bf26270 */
[----:B------:R-:W-:Y:S02]  /*06b0*/  ISETP.LT.OR P0, PT, R17, RZ, P0 ;  /* 0x000000ff1100720c */ /* 0x000fe40000701670 */
[----:B------:R-:W-:Y:S02]  /*06c0*/  ISETP.GE.AND P2, PT, R21, UR6, PT ;  /* 0x0000000615007c0c */ /* 0x000fe4000bf46270 */
[----:B------:R-:W-:Y:S01]  /*06d0*/  ISETP.LT.OR P1, PT, R19, RZ, P1 ;  /* 0x000000ff1300720c */ /* 0x000fe20000f21670 */
[----:B-1----:R-:W-:Y:S01]  /*06e0*/  IMAD.WIDE.U32 R8, R3, 0x4, R8 ;  /* 0x0000000403087825 */ /* 0x002fe200078e0008 */
[----:B------:R-:W-:Y:S02]  /*06f0*/  ISETP.LT.OR P2, PT, R21, RZ, P2 ;  /* 0x000000ff1500720c */ /* 0x000fe40001741670 */
[----:B------:R-:W-:-:S04]  /*0700*/  ISETP.GE.AND P3, PT, R5, UR6, PT ;  /* 0x0000000605007c0c */ /* 0x000fc8000bf66270 */
[----:B------:R-:W-:Y:S01]  /*0710*/  ISETP.LT.OR P3, PT, R5, RZ, P3 ;  /* 0x000000ff0500720c */ /* 0x000fe20001f61670 */
[----:B------:R-:W0:Y:S01]  /*0720*/  @!P0 LDC.64 R14, c[0x0][0x380] ;  /* 0x0000e000ff0e8b82 */ /* 0x000e220000000a00 */
[----:B------:R-:W2:Y:S07]  /*0730*/  @!P0 LDG.E R16, desc[UR8][R8.64] ;  /* 0x0000000808108981 */ /* 0x000eae000c1e1900 */
[----:B------:R-:W1:Y:S04]  /*0740*/  @!P1 LDC.64 R12, c[0x0][0x380] ;  /* 0x0000e000ff0c9b82 */ /* 0x000e680000000a00 */
[----:B------:R-:W3:Y:S04]  /*0750*/  @!P3 LDG.E R18, desc[UR8][R8.64+0xc] ;  /* 0x00000c080812b981 */ /* 0x000ee8000c1e1900 */
[----:B------:R-:W4:Y:S08]  /*0760*/  @!P2 LDC.64 R10, c[0x0][0x380] ;  /* 0x0000e000ff0aab82 */ /* 0x000f300000000a00 */
[----:B------:R-:W5:Y:S01]  /*0770*/  @!P3 LDC.64 R6, c[0x0][0x380] ;  /* 0x0000e000ff06bb82 */ /* 0x000f620000000a00 */
[----:B0-----:R-:W-:-:S02]  /*0780*/  @!P0 IMAD.WIDE.U32 R14, R17, 0x4, R14 ;  /* 0x00000004110e8825 */ /* 0x001fc400078e000e */
[----:B------:R-:W3:Y:S04]  /*0790*/  @!P1 LDG.E R17, desc[UR8][R8.64+0x4] ;  /* 0x0000040808119981 */ /* 0x000ee8000c1e1900 */
[----:B------:R-:W2:Y:S01]  /*07a0*/  @!P0 LDG.E R15, desc[UR8][R14.64] ;  /* 0x000000080e0f8981 */ /* 0x000ea2000c1e1900 */
[----:B-1----:R-:W-:-:S06]  /*07b0*/  @!P1 IMAD.WIDE.U32 R12, R19, 0x4, R12 ;  /* 0x00000004130c9825 */ /* 0x002fcc00078e000c */
[----:B------:R-:W3:Y:S01]  /*07c0*/  @!P1 LDG.E R13, desc[UR8][R12.64] ;  /* 0x000000080c0d9981 */ /* 0x000ee2000c1e1900 */
[----:B----4-:R-:W-:-:S06]  /*07d0*/  @!P2 IMAD.WIDE.U32 R10, R21, 0x4, R10 ;  /* 0x00000004150aa825 */ /* 0x010fcc00078e000a */
[----:B------:R-:W4:Y:S01]  /*07e0*/  @!P2 LDG.E R11, desc[UR8][R10.64] ;  /* 0x000000080a0ba981 */ /* 0x000f22000c1e1900 */
[----:B-----5:R-:W-:-:S03]  /*07f0*/  @!P3 IMAD.WIDE.U32 R6, R5, 0x4, R6 ;  /* 0x000000040506b825 */ /* 0x020fc600078e0006 */
[----:B------:R-:W4:Y:S04]  /*0800*/  @!P2 LDG.E R5, desc[UR8][R8.64+0x8] ;  /* 0x000008080805a981 */ /* 0x000f28000c1e1900 */
[----:B------:R-:W5:Y:S01]  /*0810*/  @!P3 LDG.E R7, desc[UR8][R6.64] ;  /* 0x000000080607b981 */ /* 0x000f62000c1e1900 */
[----:B------:R-:W-:Y:S01]  /*0820*/  IADD3 R3, PT, PT, R3, 0x4, RZ ;  /* 0x0000000403037810 */ /* 0x000fe20007ffe0ff */
[----:B--2---:R-:W-:-:S04]  /*0830*/  @!P0 FFMA R0, R15, R16, R0 ;  /* 0x000000100f008223 */ /* 0x004fc80000000000 */
[----:B---3--:R-:W-:-:S04]  /*0840*/  @!P1 FFMA R0, R13, R17, R0 ;  /* 0x000000110d009223 */ /* 0x008fc80000000000 */
[----:B----4-:R-:W-:-:S04]  /*0850*/  @!P2 FFMA R0, R11, R5, R0 ;  /* 0x000000050b00a223 */ /* 0x010fc80000000000 */
[----:B-----5:R-:W-:-:S07]  /*0860*/  @!P3 FFMA R0, R7, R18, R0 ;  /* 0x000000120700b223 */ /* 0x020fce0000000000 */
.L_x_22:
[----:B------:R-:W-:Y:S05]  /*0870*/  BRA.U !UP1, `(.L_x_19) ;  /* 0x00000001099c7547 */ /* 0x000fea000b800000 */
[----:B------:R-:W-:Y:S02]  /*0880*/  UISETP.NE.AND UP0, UPT, UR5, 0x1, UPT ;  /* 0x000000010500788c */ /* 0x000fe4000bf05270 */
[----:B------:R-:W-:-:S04]  /*0890*/  ULOP3.LUT UR4, UR4, 0x1, URZ, 0xc0, !UPT ;  /* 0x0000000104047892 */ /* 0x000fc8000f8ec0ff */
[----:B------:R-:W-:-:S03]  /*08a0*/  UISETP.NE.U32.AND UP1, UPT, UR4, 0x1, UPT ;  /* 0x000000010400788c */ /* 0x000fc6000bf25070 */
[----:B------:R-:W-:Y:S08]  /*08b0*/  BRA.U !UP0, `(.L_x_23) ;  /* 0x0000000108507547 */ /* 0x000ff0000b800000 */
[----:B------:R-:W0:Y:S01]  /*08c0*/  LDCU UR4, c[0x0][0x39c] ;  /* 0x00007380ff0477ac */ /* 0x000e220008000800 */
[----:B------:R-:W-:Y:S01]  /*08d0*/  IADD3 R5, PT, PT, R4, R3, RZ ;  /* 0x0000000304057210 */ /* 0x000fe20007ffe0ff */
[----:B------:R-:W1:Y:S04]  /*08e0*/  LDC.64 R6, c[0x0][0x388] ;  /* 0x0000e200ff067b82 */ /* 0x000e680000000a00 */
[C---:B------:R-:W-:Y:S01]  /*08f0*/  VIADD R15, R5.reuse, 0x1 ;  /* 0x00000001050f7836 */ /* 0x040fe20000000000 */
[----:B0-----:R-:W-:-:S04]  /*0900*/  ISETP.GE.AND P0, PT, R5, UR4, PT ;  /* 0x0000000405007c0c */ /* 0x001fc8000bf06270 */
[----:B------:R-:W-:Y:S02]  /*0910*/  ISETP.GE.AND P1, PT, R15, UR4, PT ;  /* 0x000000040f007c0c */ /* 0x000fe4000bf26270 */
[----:B------:R-:W-:Y:S02]  /*0920*/  ISETP.LT.OR P0, PT, R5, RZ, P0 ;  /* 0x000000ff0500720c */ /* 0x000fe40000701670 */
[----:B------:R-:W-:Y:S01]  /*0930*/  ISETP.LT.OR P1, PT, R15, RZ, P1 ;  /* 0x000000ff0f00720c */ /* 0x000fe20000f21670 */
[----:B-1----:R-:W-:-:S10]  /*0940*/  IMAD.WIDE.U32 R10, R3, 0x4, R6 ;  /* 0x00000004030a7825 */ /* 0x002fd400078e0006 */
[----:B------:R-:W0:Y:S08]  /*0950*/  @!P0 LDC.64 R8, c[0x0][0x380] ;  /* 0x0000e000ff088b82 */ /* 0x000e300000000a00 */
[----:B------:R-:W1:Y:S01]  /*0960*/  @!P1 LDC.64 R12, c[0x0][0x380] ;  /* 0x0000e000ff0c9b82 */ /* 0x000e620000000a00 */
[----:B0-----:R-:W-:Y:S02]  /*0970*/  @!P0 IMAD.WIDE.U32 R6, R5, 0x4, R8 ;  /* 0x0000000405068825 */ /* 0x001fe400078e0008 */
[----:B------:R-:W2:Y:S04]  /*0980*/  @!P0 LDG.E R5, desc[UR8][R10.64] ;  /* 0x000000080a058981 */ /* 0x000ea8000c1e1900 */
[----:B------:R-:W2:Y:S01]  /*0990*/  @!P0 LDG.E R7, desc[UR8][R6.64] ;  /* 0x0000000806078981 */ /* 0x000ea2000c1e1900 */
[----:B-1----:R-:W-:-:S03]  /*09a0*/  @!P1 IMAD.WIDE.U32 R8, R15, 0x4, R12 ;  /* 0x000000040f089825 */ /* 0x002fc600078e000c */
[----:B------:R-:W3:Y:S04]  /*09b0*/  @!P1 LDG.E R12, desc[UR8][R10.64+0x4] ;  /* 0x000004080a0c9981 */ /* 0x000ee8000c1e1900 */
[----:B------:R-:W3:Y:S01]  /*09c0*/  @!P1 LDG.E R9, desc[UR8][R8.64] ;  /* 0x0000000808099981 */ /* 0x000ee2000c1e1900 */
[----:B------:R-:W-:Y:S01]  /*09d0*/  IADD3 R3, PT, PT, R3, 0x2, RZ ;  /* 0x0000000203037810 */ /* 0x000fe20007ffe0ff */
[----:B--2---:R-:W-:-:S04]  /*09e0*/  @!P0 FFMA R0, R7, R5, R0 ;  /* 0x0000000507008223 */ /* 0x004fc80000000000 */
[----:B---3--:R-:W-:-:S07]  /*09f0*/  @!P1 FFMA R0, R9, R12, R0 ;  /* 0x0000000c09009223 */ /* 0x008fce0000000000 */
.L_x_23:
[----:B------:R-:W-:Y:S05]  /*0a00*/  BRA.U UP1, `(.L_x_19) ;  /* 0x0000000101387547 */ /* 0x000fea000b800000 */
[----:B------:R-:W0:Y:S01]  /*0a10*/  LDCU UR4, c[0x0][0x39c] ;  /* 0x00007380ff0477ac */ /* 0x000e220008000800 */
[----:B------:R-:W-:Y:S01]  /*0a20*/  IADD3 R9, PT, PT, R4, R3, RZ ;  /* 0x0000000304097210 */ /* 0x000fe20007ffe0ff */
[----:B------:R-:W-:Y:S03]  /*0a30*/  BSSY.RECONVERGENT B0, `(.L_x_19) ;  /* 0x000000b000007945 */ /* 0x000fe60003800200 */
[----:B0-----:R-:W-:-:S04]  /*0a40*/  ISETP.GE.AND P0, PT, R9, UR4, PT ;  /* 0x0000000409007c0c */ /* 0x001fc8000bf06270 */
[----:B------:R-:W-:-:S13]  /*0a50*/  ISETP.LT.OR P0, PT, R9, RZ, P0 ;  /* 0x000000ff0900720c */ /* 0x000fda0000701670 */
[----:B------:R-:W-:Y:S05]  /*0a60*/  @P0 BRA `(.L_x_24) ;  /* 0x00000000001c0947 */ /* 0x000fea0003800000 */
[----:B------:R-:W0:Y:S08]  /*0a70*/  LDC.64 R4, c[0x0][0x380] ;  /* 0x0000e000ff047b82 */ /* 0x000e300000000a00 */
[----:B------:R-:W1:Y:S01]  /*0a80*/  LDC.64 R6, c[0x0][0x388] ;  /* 0x0000e200ff067b82 */ /* 0x000e620000000a00 */
[----:B0-----:R-:W-:-:S06]  /*0a90*/  IMAD.WIDE.U32 R4, R9, 0x4, R4 ;  /* 0x0000000409047825 */ /* 0x001fcc00078e0004 */
[----:B------:R-:W2:Y:S01]  /*0aa0*/  LDG.E R5, desc[UR8][R4.64] ;  /* 0x0000000804057981 */ /* 0x000ea2000c1e1900 */
[----:B-1----:R-:W-:-:S06]  /*0ab0*/  IMAD.WIDE.U32 R6, R3, 0x4, R6 ;  /* 0x0000000403067825 */ /* 0x002fcc00078e0006 */
[----:B------:R-:W2:Y:S02]  /*0ac0*/  LDG.E R6, desc[UR8][R6.64] ;  /* 0x0000000806067981 */ /* 0x000ea4000c1e1900 */
[----:B--2---:R-:W-:-:S07]  /*0ad0*/  FFMA R0, R5, R6, R0 ;  /* 0x0000000605007223 */ /* 0x004fce0000000000 */
.L_x_24:
[----:B------:R-:W-:Y:S05]  /*0ae0*/  BSYNC.RECONVERGENT B0 ;  /* 0x0000000000007941 */ /* 0x000fea0003800200 */
.L_x_19:
[----:B------:R-:W0:Y:S02]  /*0af0*/  LDC.64 R4, c[0x0][0x390] ;  /* 0x0000e400ff047b82 */ /* 0x000e240000000a00 */
[----:B0-----:R-:W-:-:S05]  /*0b00*/  IMAD.WIDE R2, R2, 0x4, R4 ;  /* 0x0000000402027825 */ /* 0x001fca00078e0204 */
[----:B------:R-:W-:Y:S01]  /*0b10*/  STG.E desc[UR8][R2.64], R0 ;  /* 0x0000000002007986 */ /* 0x000fe2000c101908 */
[----:B------:R-:W-:Y:S05]  /*0b20*/  EXIT ;  /* 0x000000000000794d */ /* 0x000fea0003800000 */
.L_x_25:
        /* <DEDUP_REMOVED lines=13> */
.L_x_28:


//--------------------- .nv.shared._Z24CUDAconvolution_1D_tiledPfS_ii --------------------------
	.section	.nv.shared._Z24CUDAconvolution_1D_tiledPfS_ii,"aw",@nobits
	.sectionflags	@""
	.align	4
.nv.shared._Z24CUDAconvolution_1D_tiledPfS_ii:
	.zero		6140


//--------------------- .nv.shared.reserved.0     --------------------------
	.section	.nv.shared.reserved.0,"aw",@nobits
	.weak		__nv_reservedSMEM_offset_0_alias
	.size		__nv_reservedSMEM_offset_0_alias, 0, 64
	.other		__nv_reservedSMEM_offset_0_alias,@"STO_CUDA_RESERVED_SHARED STV_DEFAULT"
__nv_reservedSMEM_offset_0_alias:
	.zero		0
	.zero		64


//--------------------- .nv.constant0._Z24CUDAconvolution_1D_tiledPfS_ii --------------------------
	.section	.nv.constant0._Z24CUDAconvolution_1D_tiledPfS_ii,"a",@progbits
	.sectionflags	@""
	.align	4
.nv.constant0._Z24CUDAconvolution_1D_tiledPfS_ii:
	.zero		920


//--------------------- .nv.constant0._Z25CUDAConvolutionConstant1DPfS_ii --------------------------
	.section	.nv.constant0._Z25CUDAConvolutionConstant1DPfS_ii,"a",@progbits
	.sectionflags	@""
	.align	4
.nv.constant0._Z25CUDAConvolutionConstant1DPfS_ii:
	.zero		920


//--------------------- .nv.constant0._Z17CUDAConvolution1DPfS_S_ii --------------------------
	.section	.nv.constant0._Z17CUDAConvolution1DPfS_S_ii,"a",@progbits
	.sectionflags	@""
	.align	4
.nv.constant0._Z17CUDAConvolution1DPfS_S_ii:
	.zero		928


//--------------------- SYMBOLS --------------------------

	.type		.nv.reservedSmem.offset0,@object
	.size		.nv.reservedSmem.offset0,0x4
	.type		.nv.reservedSmem.cap,@object
	.size		.nv.reservedSmem.cap,0x4
